	.target	sm_90a

	.elftype	@"ET_EXEC"


//--------------------- .note.nv.tkinfo           --------------------------
	.section	.note.nv.tkinfo,"",@"SHT_NOTE"
	.sectionflags	@"SHF_NOTE_NV_TKINFO"
	.tkinfo
        /*0018*/ 	.word	0x00000002
        /*0030*/ 	.string	""
        /*0030*/ 	.string	"ptxas"
        /*0030*/ 	.string	"Cuda compilation tools, release 13.0, V13.0.88"
        /*0030*/ 	.string	"Build cuda_13.0.r13.0/compiler.36424714_0"
        /*0030*/ 	.string	"-arch sm_90a -m 64 "



//--------------------- .note.nv.cuinfo           --------------------------
	.section	.note.nv.cuinfo,"",@"SHT_NOTE"
	.sectionflags	@"SHF_NOTE_NV_CUINFO"
        /*0018*/ 	.short	0x0002
        /*001a*/ 	.short	0x005a
        /*001c*/ 	.short	0x0082
	.zero		2


//--------------------- .nv.info                  --------------------------
	.section	.nv.info,"",@"SHT_CUDA_INFO"
	.align	4


	//----- nvinfo : EIATTR_REGCOUNT
	.align		4
        /*0000*/ 	.byte	0x04, 0x2f
        /*0002*/ 	.short	(.L_15 - .L_14)
	.align		4
.L_14:
        /*0004*/ 	.word	index@(_ZN7cutlass13device_kernelINS_4gemm6kernel13GemmUniversalIN4cute5tupleIJiiiiEEENS1_10collective13CollectiveMmaINS1_34MainloopSm90TmaGmmaWarpSpecializedILi7ENS5_IJNS4_1CILi1EEESB_SB_EEENS1_35KernelTmaWarpSpecializedCooperativeEEENS5_IJNSA_ILi128EEENSA_ILi256EEENSA_ILi64EEEEEENS_6half_tENS5_IJlSB_lEEESJ_SK_NS4_8TiledMMAINS4_8MMA_AtomIJNS4_4SM904GMMA26MMA_64x256x16_F32F16F16_SSILNSO_5MajorE0ELSQ_0ELNSO_7ScaleInE1ELSR_1EEEEEENS4_6LayoutINS5_IJNSA_ILi2EEESB_SB_EEENS5_IJSB_NSA_ILi0EEESX_EEEEENS5_IJNS4_10UnderscoreES10_S10_EEEEENS4_13SM90_TMA_LOADENS4_14ComposedLayoutINS4_7SwizzleILi3ELi4ELi3EEENS4_18smem_ptr_flag_bitsILi16EEENSU_INS5_IJNSA_ILi8EEESH_EEENS5_IJSH_SB_EEEEEEEvNS4_8identityES13_S1D_vS1E_EENS_8epilogue10collective6detail29Sm90TmaWarpSpecializedAdapterINS1H_15DefaultEpilogueISJ_SK_SK_NS1G_6thread17LinearCombinationISJ_Li1EffLNS1L_9ScaleType4KindE0ELNS_15FloatRoundStyleE2ESJ_EENS1_15EpilogueDefaultEEEEEvvEEEEvNT_6ParamsE)
        /*0008*/ 	.word	0x000000a8


	//----- nvinfo : EIATTR_FRAME_SIZE
	.align		4
.L_15:
        /*000c*/ 	.byte	0x04, 0x11
        /*000e*/ 	.short	(.L_17 - .L_16)
	.align		4
.L_16:
        /*0010*/ 	.word	index@(_ZN7cutlass13device_kernelINS_4gemm6kernel13GemmUniversalIN4cute5tupleIJiiiiEEENS1_10collective13CollectiveMmaINS1_34MainloopSm90TmaGmmaWarpSpecializedILi7ENS5_IJNS4_1CILi1EEESB_SB_EEENS1_35KernelTmaWarpSpecializedCooperativeEEENS5_IJNSA_ILi128EEENSA_ILi256EEENSA_ILi64EEEEEENS_6half_tENS5_IJlSB_lEEESJ_SK_NS4_8TiledMMAINS4_8MMA_AtomIJNS4_4SM904GMMA26MMA_64x256x16_F32F16F16_SSILNSO_5MajorE0ELSQ_0ELNSO_7ScaleInE1ELSR_1EEEEEENS4_6LayoutINS5_IJNSA_ILi2EEESB_SB_EEENS5_IJSB_NSA_ILi0EEESX_EEEEENS5_IJNS4_10UnderscoreES10_S10_EEEEENS4_13SM90_TMA_LOADENS4_14ComposedLayoutINS4_7SwizzleILi3ELi4ELi3EEENS4_18smem_ptr_flag_bitsILi16EEENSU_INS5_IJNSA_ILi8EEESH_EEENS5_IJSH_SB_EEEEEEEvNS4_8identityES13_S1D_vS1E_EENS_8epilogue10collective6detail29Sm90TmaWarpSpecializedAdapterINS1H_15DefaultEpilogueISJ_SK_SK_NS1G_6thread17LinearCombinationISJ_Li1EffLNS1L_9ScaleType4KindE0ELNS_15FloatRoundStyleE2ESJ_EENS1_15EpilogueDefaultEEEEEvvEEEEvNT_6ParamsE)
        /*0014*/ 	.word	0x00000000


	//----- nvinfo : EIATTR_MIN_STACK_SIZE
	.align		4
.L_17:
        /*0018*/ 	.byte	0x04, 0x12
        /*001a*/ 	.short	(.L_19 - .L_18)
	.align		4
.L_18:
        /*001c*/ 	.word	index@(_ZN7cutlass13device_kernelINS_4gemm6kernel13GemmUniversalIN4cute5tupleIJiiiiEEENS1_10collective13CollectiveMmaINS1_34MainloopSm90TmaGmmaWarpSpecializedILi7ENS5_IJNS4_1CILi1EEESB_SB_EEENS1_35KernelTmaWarpSpecializedCooperativeEEENS5_IJNSA_ILi128EEENSA_ILi256EEENSA_ILi64EEEEEENS_6half_tENS5_IJlSB_lEEESJ_SK_NS4_8TiledMMAINS4_8MMA_AtomIJNS4_4SM904GMMA26MMA_64x256x16_F32F16F16_SSILNSO_5MajorE0ELSQ_0ELNSO_7ScaleInE1ELSR_1EEEEEENS4_6LayoutINS5_IJNSA_ILi2EEESB_SB_EEENS5_IJSB_NSA_ILi0EEESX_EEEEENS5_IJNS4_10UnderscoreES10_S10_EEEEENS4_13SM90_TMA_LOADENS4_14ComposedLayoutINS4_7SwizzleILi3ELi4ELi3EEENS4_18smem_ptr_flag_bitsILi16EEENSU_INS5_IJNSA_ILi8EEESH_EEENS5_IJSH_SB_EEEEEEEvNS4_8identityES13_S1D_vS1E_EENS_8epilogue10collective6detail29Sm90TmaWarpSpecializedAdapterINS1H_15DefaultEpilogueISJ_SK_SK_NS1G_6thread17LinearCombinationISJ_Li1EffLNS1L_9ScaleType4KindE0ELNS_15FloatRoundStyleE2ESJ_EENS1_15EpilogueDefaultEEEEEvvEEEEvNT_6ParamsE)
        /*0020*/ 	.word	0x00000000
.L_19:


//--------------------- .nv.compat                --------------------------
	.section	.nv.compat,"",@"SHT_CUDA_COMPAT_INFO"
	.align	4
        /*0000*/ 	.byte	0x02, 0x09, 0x01, 0x00, 0x02, 0x02, 0x04, 0x00, 0x02, 0x05, 0x05, 0x00, 0x03, 0x07, 0x01, 0x01
        /*0010*/ 	.byte	0x02, 0x03, 0x01, 0x00, 0x02, 0x06, 0x01, 0x00, 0x04, 0x0b, 0x08, 0x00, 0x00, 0x00, 0x00, 0x00
        /*0020*/ 	.byte	0x00, 0x00, 0x00, 0x00


//--------------------- .nv.info._ZN7cutlass13device_kernelINS_4gemm6kernel13GemmUniversalIN4cute5tupleIJiiiiEEENS1_10collective13CollectiveMmaINS1_34MainloopSm90TmaGmmaWarpSpecializedILi7ENS5_IJNS4_1CILi1EEESB_SB_EEENS1_35KernelTmaWarpSpecializedCooperativeEEENS5_IJNSA_ILi128EEENSA_ILi256EEENSA_ILi64EEEEEENS_6half_tENS5_IJlSB_lEEESJ_SK_NS4_8TiledMMAINS4_8MMA_AtomIJNS4_4SM904GMMA26MMA_64x256x16_F32F16F16_SSILNSO_5MajorE0ELSQ_0ELNSO_7ScaleInE1ELSR_1EEEEEENS4_6LayoutINS5_IJNSA_ILi2EEESB_SB_EEENS5_IJSB_NSA_ILi0EEESX_EEEEENS5_IJNS4_10UnderscoreES10_S10_EEEEENS4_13SM90_TMA_LOADENS4_14ComposedLayoutINS4_7SwizzleILi3ELi4ELi3EEENS4_18smem_ptr_flag_bitsILi16EEENSU_INS5_IJNSA_ILi8EEESH_EEENS5_IJSH_SB_EEEEEEEvNS4_8identityES13_S1D_vS1E_EENS_8epilogue10collective6detail29Sm90TmaWarpSpecializedAdapterINS1H_15DefaultEpilogueISJ_SK_SK_NS1G_6thread17LinearCombinationISJ_Li1EffLNS1L_9ScaleType4KindE0ELNS_15FloatRoundStyleE2ESJ_EENS1_15EpilogueDefaultEEEEEvvEEEEvNT_6ParamsE --------------------------
	.section	.nv.info._ZN7cutlass13device_kernelINS_4gemm6kernel13GemmUniversalIN4cute5tupleIJiiiiEEENS1_10collective13CollectiveMmaINS1_34MainloopSm90TmaGmmaWarpSpecializedILi7ENS5_IJNS4_1CILi1EEESB_SB_EEENS1_35KernelTmaWarpSpecializedCooperativeEEENS5_IJNSA_ILi128EEENSA_ILi256EEENSA_ILi64EEEEEENS_6half_tENS5_IJlSB_lEEESJ_SK_NS4_8TiledMMAINS4_8MMA_AtomIJNS4_4SM904GMMA26MMA_64x256x16_F32F16F16_SSILNSO_5MajorE0ELSQ_0ELNSO_7ScaleInE1ELSR_1EEEEEENS4_6LayoutINS5_IJNSA_ILi2EEESB_SB_EEENS5_IJSB_NSA_ILi0EEESX_EEEEENS5_IJNS4_10UnderscoreES10_S10_EEEEENS4_13SM90_TMA_LOADENS4_14ComposedLayoutINS4_7SwizzleILi3ELi4ELi3EEENS4_18smem_ptr_flag_bitsILi16EEENSU_INS5_IJNSA_ILi8EEESH_EEENS5_IJSH_SB_EEEEEEEvNS4_8identityES13_S1D_vS1E_EENS_8epilogue10collective6detail29Sm90TmaWarpSpecializedAdapterINS1H_15DefaultEpilogueISJ_SK_SK_NS1G_6thread17LinearCombinationISJ_Li1EffLNS1L_9ScaleType4KindE0ELNS_15FloatRoundStyleE2ESJ_EENS1_15EpilogueDefaultEEEEEvvEEEEvNT_6ParamsE,"",@"SHT_CUDA_INFO"
	.sectionflags	@""
	.align	4


	//----- nvinfo : EIATTR_CUDA_API_VERSION
	.align		4
        /*0000*/ 	.byte	0x04, 0x37
        /*0002*/ 	.short	(.L_21 - .L_20)
.L_20:
        /*0004*/ 	.word	0x00000082


	//----- nvinfo : EIATTR_KPARAM_INFO
	.align		4
.L_21:
        /*0008*/ 	.byte	0x04, 0x17
        /*000a*/ 	.short	(.L_23 - .L_22)
.L_22:
        /*000c*/ 	.word	0x00000000
        /*0010*/ 	.short	0x0000
        /*0012*/ 	.short	0x0070
        /*0014*/ 	.byte	0x00, 0xf0, 0x01, 0x10


	//----- nvinfo : EIATTR_SPARSE_MMA_MASK
	.align		4
.L_23:
        /*0018*/ 	.byte	0x03, 0x50
        /*001a*/ 	.short	0x0000


	//----- nvinfo : EIATTR_MAXREG_COUNT
	.align		4
        /*001c*/ 	.byte	0x03, 0x1b
        /*001e*/ 	.short	0x00a8


	//----- nvinfo : EIATTR_NUM_BARRIERS
	.align		4
        /*0020*/ 	.byte	0x02, 0x4c
        /*0022*/ 	.byte	0x01
	.zero		1


	//----- nvinfo : EIATTR_EXTERNS
	.align		4
        /*0024*/ 	.byte	0x04, 0x0f
        /*0026*/ 	.short	(.L_25 - .L_24)


	//   ....[0]....
	.align		4
.L_24:
        /*0028*/ 	.word	index@(__assertfail)


	//----- nvinfo : EIATTR_MERCURY_ISA_VERSION
	.align		4
.L_25:
        /*002c*/ 	.byte	0x03, 0x5f
        /*002e*/ 	.short	0x0101


	//----- nvinfo : EIATTR_INT_WARP_WIDE_INSTR_OFFSETS
	.align		4
        /*0030*/ 	.byte	0x04, 0x31
        /*0032*/ 	.short	(.L_27 - .L_26)


	//   ....[0]....
.L_26:
        /*0034*/ 	.word	0x00000410


	//   ....[1]....
        /*0038*/ 	.word	0x00000440


	//   ....[2]....
        /*003c*/ 	.word	0x00000520


	//----- nvinfo : EIATTR_COOP_GROUP_MASK_REGIDS
	.align		4
.L_27:
        /*0040*/ 	.byte	0x04, 0x29
        /*0042*/ 	.short	(.L_29 - .L_28)


	//   ....[0]....
.L_28:
        /*0044*/ 	.word	0xffffffff


	//   ....[1]....
        /*0048*/ 	.word	0xffffffff


	//   ....[2]....
        /*004c*/ 	.word	0xffffffff


	//   ....[3]....
        /*0050*/ 	.word	0xffffffff


	//   ....[4]....
        /*0054*/ 	.word	0xffffffff


	//----- nvinfo : EIATTR_COOP_GROUP_INSTR_OFFSETS
	.align		4
.L_29:
        /*0058*/ 	.byte	0x04, 0x28
        /*005a*/ 	.short	(.L_31 - .L_30)


	//   ....[0]....
.L_30:
        /*005c*/ 	.word	0x00000060


	//   ....[1]....
        /*0060*/ 	.word	0x00000070


	//   ....[2]....
        /*0064*/ 	.word	0x00000130


	//   ....[3]....
        /*0068*/ 	.word	0x00000320


	//   ....[4]....
        /*006c*/ 	.word	0x00000fd0


	//----- nvinfo : EIATTR_REG_RECONFIG
	.align		4
.L_31:
        /*0070*/ 	.byte	0x01, 0x54
	.zero		2


	//----- nvinfo : EIATTR_SYSCALL_OFFSETS
	.align		4
        /*0074*/ 	.byte	0x04, 0x46
        /*0076*/ 	.short	(.L_33 - .L_32)


	//   ....[0]....
.L_32:
        /*0078*/ 	.word	0x00001190


	//----- nvinfo : EIATTR_MBARRIER_INSTR_OFFSETS
	.align		4
.L_33:
        /*007c*/ 	.byte	0x04, 0x39
        /*007e*/ 	.short	(.L_35 - .L_34)


	//   ....[0]....
.L_34:
        /*0080*/ 	.word	0x00000230
        /*0084*/ 	.word	0x000000ff
        /*0088*/ 	.word	0x00000000
        /*008c*/ 	.short	0x0100
        /*008e*/ 	.byte	0x08
	.zero		1


	//   ....[1]....
        /*0090*/ 	.word	0x00000240
        /*0094*/ 	.word	0x000000ff
        /*0098*/ 	.word	0x00000038
        /*009c*/ 	.short	0x0100
        /*009e*/ 	.byte	0x08
	.zero		1


	//   ....[2]....
        /*00a0*/ 	.word	0x00000250
        /*00a4*/ 	.word	0x000000ff
        /*00a8*/ 	.word	0x00000008
        /*00ac*/ 	.short	0x0100
        /*00ae*/ 	.byte	0x08
	.zero		1


	//   ....[3]....
        /*00b0*/ 	.word	0x00000260
        /*00b4*/ 	.word	0x000000ff
        /*00b8*/ 	.word	0x00000040
        /*00bc*/ 	.short	0x0100
        /*00be*/ 	.byte	0x08
	.zero		1


	//   ....[4]....
        /*00c0*/ 	.word	0x00000270
        /*00c4*/ 	.word	0x000000ff
        /*00c8*/ 	.word	0x00000010
        /*00cc*/ 	.short	0x0100
        /*00ce*/ 	.byte	0x08
	.zero		1


	//   ....[5]....
        /*00d0*/ 	.word	0x00000280
        /*00d4*/ 	.word	0x000000ff
        /*00d8*/ 	.word	0x00000048
        /*00dc*/ 	.short	0x0100
        /*00de*/ 	.byte	0x08
	.zero		1


	//   ....[6]....
        /*00e0*/ 	.word	0x00000290
        /*00e4*/ 	.word	0x000000ff
        /*00e8*/ 	.word	0x00000018
        /*00ec*/ 	.short	0x0100
        /*00ee*/ 	.byte	0x08
	.zero		1


	//   ....[7]....
        /*00f0*/ 	.word	0x000002a0
        /*00f4*/ 	.word	0x000000ff
        /*00f8*/ 	.word	0x00000050
        /*00fc*/ 	.short	0x0100
        /*00fe*/ 	.byte	0x08
	.zero		1


	//   ....[8]....
        /*0100*/ 	.word	0x000002b0
        /*0104*/ 	.word	0x000000ff
        /*0108*/ 	.word	0x00000020
        /*010c*/ 	.short	0x0100
        /*010e*/ 	.byte	0x08
	.zero		1


	//   ....[9]....
        /*0110*/ 	.word	0x000002c0
        /*0114*/ 	.word	0x000000ff
        /*0118*/ 	.word	0x00000058
        /*011c*/ 	.short	0x0100
        /*011e*/ 	.byte	0x08
	.zero		1


	//   ....[10]....
        /*0120*/ 	.word	0x000002d0
        /*0124*/ 	.word	0x000000ff
        /*0128*/ 	.word	0x00000028
        /*012c*/ 	.short	0x0100
        /*012e*/ 	.byte	0x08
	.zero		1


	//   ....[11]....
        /*0130*/ 	.word	0x000002e0
        /*0134*/ 	.word	0x000000ff
        /*0138*/ 	.word	0x00000060
        /*013c*/ 	.short	0x0100
        /*013e*/ 	.byte	0x08
	.zero		1


	//   ....[12]....
        /*0140*/ 	.word	0x000002f0
        /*0144*/ 	.word	0x000000ff
        /*0148*/ 	.word	0x00000030
        /*014c*/ 	.short	0x0100
        /*014e*/ 	.byte	0x08
	.zero		1


	//   ....[13]....
        /*0150*/ 	.word	0x00000300
        /*0154*/ 	.word	0x000000ff
        /*0158*/ 	.word	0x00000068
        /*015c*/ 	.short	0x0100
        /*015e*/ 	.byte	0x08
	.zero		1


	//   ....[14]....
        /*0160*/ 	.word	0x00000590
        /*0164*/ 	.word	0x000000ff
        /*0168*/ 	.word	0x00000080
        /*016c*/ 	.short	0x0100
        /*016e*/ 	.byte	0x06
	.zero		1


	//   ....[15]....
        /*0170*/ 	.word	0x000005f0
        /*0174*/ 	.word	0x000000ff
        /*0178*/ 	.word	0x00000088
        /*017c*/ 	.short	0x0100
        /*017e*/ 	.byte	0x06
	.zero		1


	//   ....[16]....
        /*0180*/ 	.word	0x00001210
        /*0184*/ 	.word	0x00000003
        /*0188*/ 	.word	0x00000000
        /*018c*/ 	.short	0x010a
        /*018e*/ 	.byte	0x3f
	.zero		1


	//   ....[17]....
        /*0190*/ 	.word	0x00001250
        /*0194*/ 	.word	0x00000003
        /*0198*/ 	.word	0x00000000
        /*019c*/ 	.short	0x010a
        /*019e*/ 	.byte	0x3f
	.zero		1


	//   ....[18]....
        /*01a0*/ 	.word	0x00001620
        /*01a4*/ 	.word	0x000000ff
        /*01a8*/ 	.word	0x00000000
        /*01ac*/ 	.short	0x010a
        /*01ae*/ 	.byte	0x08
	.zero		1


	//   ....[19]....
        /*01b0*/ 	.word	0x00001660
        /*01b4*/ 	.word	0x000000ff
        /*01b8*/ 	.word	0x00000000
        /*01bc*/ 	.short	0x010a
        /*01be*/ 	.byte	0x08
	.zero		1


	//   ....[20]....
        /*01c0*/ 	.word	0x000018f0
        /*01c4*/ 	.word	0x000000ff
        /*01c8*/ 	.word	0x00000000
        /*01cc*/ 	.short	0x0101
        /*01ce*/ 	.byte	0x08
	.zero		1


	//   ....[21]....
        /*01d0*/ 	.word	0x00001b10
        /*01d4*/ 	.word	0x000000ff
        /*01d8*/ 	.word	0x00000000
        /*01dc*/ 	.short	0x0101
        /*01de*/ 	.byte	0x04
	.zero		1


	//   ....[22]....
        /*01e0*/ 	.word	0x0000a9a0
        /*01e4*/ 	.word	0x0000000e
        /*01e8*/ 	.word	0x00000038
        /*01ec*/ 	.short	0x010a
        /*01ee*/ 	.byte	0x3f
	.zero		1


	//   ....[23]....
        /*01f0*/ 	.word	0x0000ad80
        /*01f4*/ 	.word	0x00000006
        /*01f8*/ 	.word	0x00000088
        /*01fc*/ 	.short	0x0101
        /*01fe*/ 	.byte	0x3f
	.zero		1


	//   ....[24]....
        /*0200*/ 	.word	0x0000b470
        /*0204*/ 	.word	0x00000007
        /*0208*/ 	.word	0x00000000
        /*020c*/ 	.short	0x010a
        /*020e*/ 	.byte	0x3f
	.zero		1


	//   ....[25]....
        /*0210*/ 	.word	0x0000b4f0
        /*0214*/ 	.word	0x00000009
        /*0218*/ 	.word	0x00000000
        /*021c*/ 	.short	0x010a
        /*021e*/ 	.byte	0x3f
	.zero		1


	//   ....[26]....
        /*0220*/ 	.word	0x0000b580
        /*0224*/ 	.word	0x00000006
        /*0228*/ 	.word	0x00000000
        /*022c*/ 	.short	0x010a
        /*022e*/ 	.byte	0x3f
	.zero		1


	//   ....[27]....
        /*0230*/ 	.word	0x0000b610
        /*0234*/ 	.word	0x00000009
        /*0238*/ 	.word	0x00000000
        /*023c*/ 	.short	0x010a
        /*023e*/ 	.byte	0x3f
	.zero		1


	//   ....[28]....
        /*0240*/ 	.word	0x0000b6a0
        /*0244*/ 	.word	0x00000006
        /*0248*/ 	.word	0x00000000
        /*024c*/ 	.short	0x010a
        /*024e*/ 	.byte	0x3f
	.zero		1


	//   ....[29]....
        /*0250*/ 	.word	0x0000b730
        /*0254*/ 	.word	0x00000009
        /*0258*/ 	.word	0x00000000
        /*025c*/ 	.short	0x010a
        /*025e*/ 	.byte	0x3f
	.zero		1


	//   ....[30]....
        /*0260*/ 	.word	0x0000b7c0
        /*0264*/ 	.word	0x00000003
        /*0268*/ 	.word	0x00000000
        /*026c*/ 	.short	0x010a
        /*026e*/ 	.byte	0x3f
	.zero		1


	//   ....[31]....
        /*0270*/ 	.word	0x0000b820
        /*0274*/ 	.word	0x00000003
        /*0278*/ 	.word	0x00000000
        /*027c*/ 	.short	0x010a
        /*027e*/ 	.byte	0x3f
	.zero		1


	//   ....[32]....
        /*0280*/ 	.word	0x0000b880
        /*0284*/ 	.word	0x00000004
        /*0288*/ 	.word	0x00000000
        /*028c*/ 	.short	0x010a
        /*028e*/ 	.byte	0x3f
	.zero		1


	//   ....[33]....
        /*0290*/ 	.word	0x0000b950
        /*0294*/ 	.word	0x0000000e
        /*0298*/ 	.word	0x00000038
        /*029c*/ 	.short	0x010a
        /*029e*/ 	.byte	0x3f
	.zero		1


	//   ....[34]....
        /*02a0*/ 	.word	0x0000ba20
        /*02a4*/ 	.word	0x00000007
        /*02a8*/ 	.word	0x00000000
        /*02ac*/ 	.short	0x010a
        /*02ae*/ 	.byte	0x3f
	.zero		1


	//   ....[35]....
        /*02b0*/ 	.word	0x0000ba70
        /*02b4*/ 	.word	0x00000009
        /*02b8*/ 	.word	0x00000000
        /*02bc*/ 	.short	0x010a
        /*02be*/ 	.byte	0x3f
	.zero		1


	//   ....[36]....
        /*02c0*/ 	.word	0x0000bac0
        /*02c4*/ 	.word	0x00000006
        /*02c8*/ 	.word	0x00000000
        /*02cc*/ 	.short	0x010a
        /*02ce*/ 	.byte	0x3f
	.zero		1


	//   ....[37]....
        /*02d0*/ 	.word	0x0000bb10
        /*02d4*/ 	.word	0x00000009
        /*02d8*/ 	.word	0x00000000
        /*02dc*/ 	.short	0x010a
        /*02de*/ 	.byte	0x3f
	.zero		1


	//   ....[38]....
        /*02e0*/ 	.word	0x0000bb60
        /*02e4*/ 	.word	0x00000006
        /*02e8*/ 	.word	0x00000000
        /*02ec*/ 	.short	0x010a
        /*02ee*/ 	.byte	0x3f
	.zero		1


	//   ....[39]....
        /*02f0*/ 	.word	0x0000bbb0
        /*02f4*/ 	.word	0x00000009
        /*02f8*/ 	.word	0x00000000
        /*02fc*/ 	.short	0x010a
        /*02fe*/ 	.byte	0x3f
	.zero		1


	//----- nvinfo : EIATTR_NUM_MBARRIERS
	.align		4
.L_35:
        /*0300*/ 	.byte	0x03, 0x38
        /*0302*/ 	.short	0x0010


	//----- nvinfo : EIATTR_EXIT_INSTR_OFFSETS
	.align		4
        /*0304*/ 	.byte	0x04, 0x1c
        /*0306*/ 	.short	(.L_37 - .L_36)


	//   ....[0]....
.L_36:
        /*0308*/ 	.word	0x00000640


	//   ....[1]....
        /*030c*/ 	.word	0x00000f00


	//   ....[2]....
        /*0310*/ 	.word	0x0000a010


	//   ....[3]....
        /*0314*/ 	.word	0x0000a640


	//   ....[4]....
        /*0318*/ 	.word	0x0000b810


	//----- nvinfo : EIATTR_MAX_THREADS
	.align		4
.L_37:
        /*031c*/ 	.byte	0x04, 0x05
        /*031e*/ 	.short	(.L_39 - .L_38)
.L_38:
        /*0320*/ 	.word	0x00000180
        /*0324*/ 	.word	0x00000001
        /*0328*/ 	.word	0x00000001


	//----- nvinfo : EIATTR_CRS_STACK_SIZE
	.align		4
.L_39:
        /*032c*/ 	.byte	0x04, 0x1e
        /*032e*/ 	.short	(.L_41 - .L_40)
.L_40:
        /*0330*/ 	.word	0x00000000


	//----- nvinfo : EIATTR_CBANK_PARAM_SIZE
	.align		4
.L_41:
        /*0334*/ 	.byte	0x03, 0x19
        /*0336*/ 	.short	0x0470


	//----- nvinfo : EIATTR_PARAM_CBANK
	.align		4
        /*0338*/ 	.byte	0x04, 0x0a
        /*033a*/ 	.short	(.L_43 - .L_42)
	.align		4
.L_42:
        /*033c*/ 	.word	index@(.nv.constant0._ZN7cutlass13device_kernelINS_4gemm6kernel13GemmUniversalIN4cute5tupleIJiiiiEEENS1_10collective13CollectiveMmaINS1_34MainloopSm90TmaGmmaWarpSpecializedILi7ENS5_IJNS4_1CILi1EEESB_SB_EEENS1_35KernelTmaWarpSpecializedCooperativeEEENS5_IJNSA_ILi128EEENSA_ILi256EEENSA_ILi64EEEEEENS_6half_tENS5_IJlSB_lEEESJ_SK_NS4_8TiledMMAINS4_8MMA_AtomIJNS4_4SM904GMMA26MMA_64x256x16_F32F16F16_SSILNSO_5MajorE0ELSQ_0ELNSO_7ScaleInE1ELSR_1EEEEEENS4_6LayoutINS5_IJNSA_ILi2EEESB_SB_EEENS5_IJSB_NSA_ILi0EEESX_EEEEENS5_IJNS4_10UnderscoreES10_S10_EEEEENS4_13SM90_TMA_LOADENS4_14ComposedLayoutINS4_7SwizzleILi3ELi4ELi3EEENS4_18smem_ptr_flag_bitsILi16EEENSU_INS5_IJNSA_ILi8EEESH_EEENS5_IJSH_SB_EEEEEEEvNS4_8identityES13_S1D_vS1E_EENS_8epilogue10collective6detail29Sm90TmaWarpSpecializedAdapterINS1H_15DefaultEpilogueISJ_SK_SK_NS1G_6thread17LinearCombinationISJ_Li1EffLNS1L_9ScaleType4KindE0ELNS_15FloatRoundStyleE2ESJ_EENS1_15EpilogueDefaultEEEEEvvEEEEvNT_6ParamsE)
        /*0340*/ 	.short	0x0210
        /*0342*/ 	.short	0x0470


	//----- nvinfo : EIATTR_SW_WAR
	.align		4
.L_43:
        /*0344*/ 	.byte	0x04, 0x36
        /*0346*/ 	.short	(.L_45 - .L_44)
.L_44:
        /*0348*/ 	.word	0x00000008
.L_45:


//--------------------- .nv.callgraph             --------------------------
	.section	.nv.callgraph,"",@"SHT_CUDA_CALLGRAPH"
	.align	4
	.sectionentsize	8
	.align		4
        /*0000*/ 	.word	0x00000000
	.align		4
        /*0004*/ 	.word	0xffffffff
	.align		4
        /*0008*/ 	.word	index@(_ZN7cutlass13device_kernelINS_4gemm6kernel13GemmUniversalIN4cute5tupleIJiiiiEEENS1_10collective13CollectiveMmaINS1_34MainloopSm90TmaGmmaWarpSpecializedILi7ENS5_IJNS4_1CILi1EEESB_SB_EEENS1_35KernelTmaWarpSpecializedCooperativeEEENS5_IJNSA_ILi128EEENSA_ILi256EEENSA_ILi64EEEEEENS_6half_tENS5_IJlSB_lEEESJ_SK_NS4_8TiledMMAINS4_8MMA_AtomIJNS4_4SM904GMMA26MMA_64x256x16_F32F16F16_SSILNSO_5MajorE0ELSQ_0ELNSO_7ScaleInE1ELSR_1EEEEEENS4_6LayoutINS5_IJNSA_ILi2EEESB_SB_EEENS5_IJSB_NSA_ILi0EEESX_EEEEENS5_IJNS4_10UnderscoreES10_S10_EEEEENS4_13SM90_TMA_LOADENS4_14ComposedLayoutINS4_7SwizzleILi3ELi4ELi3EEENS4_18smem_ptr_flag_bitsILi16EEENSU_INS5_IJNSA_ILi8EEESH_EEENS5_IJSH_SB_EEEEEEEvNS4_8identityES13_S1D_vS1E_EENS_8epilogue10collective6detail29Sm90TmaWarpSpecializedAdapterINS1H_15DefaultEpilogueISJ_SK_SK_NS1G_6thread17LinearCombinationISJ_Li1EffLNS1L_9ScaleType4KindE0ELNS_15FloatRoundStyleE2ESJ_EENS1_15EpilogueDefaultEEEEEvvEEEEvNT_6ParamsE)
	.align		4
        /*000c*/ 	.word	index@(__assertfail)
	.align		4
        /*0010*/ 	.word	0x00000000
	.align		4
        /*0014*/ 	.word	0xfffffffe
	.align		4
        /*0018*/ 	.word	0x00000000
	.align		4
        /*001c*/ 	.word	0xfffffffd
	.align		4
        /*0020*/ 	.word	0x00000000
	.align		4
        /*0024*/ 	.word	0xfffffffc


//--------------------- .nv.constant4             --------------------------
	.section	.nv.constant4,"a",@progbits
	.align	8
	.align		8
.nv.constant4:
        /*0000*/ 	.dword	__assertfail
	.align		8
        /*0008*/ 	.dword	__unnamed_1
	.align		8
        /*0010*/ 	.dword	_ZN40_INTERNAL_06ef9628_4_k_cu_592cb85b_220594cuda3std3__45__cpo5beginE
	.align		8
        /*0018*/ 	.dword	_ZN40_INTERNAL_06ef9628_4_k_cu_592cb85b_220594cuda3std3__45__cpo3endE
	.align		8
        /*0020*/ 	.dword	_ZN40_INTERNAL_06ef9628_4_k_cu_592cb85b_220594cuda3std3__45__cpo6cbeginE
	.align		8
        /*0028*/ 	.dword	_ZN40_INTERNAL_06ef9628_4_k_cu_592cb85b_220594cuda3std3__45__cpo4cendE
	.align		8
        /*0030*/ 	.dword	_ZN40_INTERNAL_06ef9628_4_k_cu_592cb85b_220594cuda3std3__442_GLOBAL__N__06ef9628_4_k_cu_592cb85b_220596ignoreE
	.align		8
        /*0038*/ 	.dword	_ZN40_INTERNAL_06ef9628_4_k_cu_592cb85b_220594cuda3std3__419piecewise_constructE
	.align		8
        /*0040*/ 	.dword	_ZN40_INTERNAL_06ef9628_4_k_cu_592cb85b_220594cuda3std3__48in_placeE
	.align		8
        /*0048*/ 	.dword	_ZN40_INTERNAL_06ef9628_4_k_cu_592cb85b_220594cuda3std6ranges3__45__cpo4swapE
	.align		8
        /*0050*/ 	.dword	_ZN40_INTERNAL_06ef9628_4_k_cu_592cb85b_220594cuda3std6ranges3__45__cpo9iter_moveE
	.align		8
        /*0058*/ 	.dword	_ZN40_INTERNAL_06ef9628_4_k_cu_592cb85b_220594cute7productE
	.align		8
        /*0060*/ 	.dword	_ZN40_INTERNAL_06ef9628_4_k_cu_592cb85b_220594cute1_E
	.align		8
        /*0068*/ 	.dword	$str$22
	.align		8
        /*0070*/ 	.dword	$str$23


//--------------------- .text._ZN7cutlass13device_kernelINS_4gemm6kernel13GemmUniversalIN4cute5tupleIJiiiiEEENS1_10collective13CollectiveMmaINS1_34MainloopSm90TmaGmmaWarpSpecializedILi7ENS5_IJNS4_1CILi1EEESB_SB_EEENS1_35KernelTmaWarpSpecializedCooperativeEEENS5_IJNSA_ILi128EEENSA_ILi256EEENSA_ILi64EEEEEENS_6half_tENS5_IJlSB_lEEESJ_SK_NS4_8TiledMMAINS4_8MMA_AtomIJNS4_4SM904GMMA26MMA_64x256x16_F32F16F16_SSILNSO_5MajorE0ELSQ_0ELNSO_7ScaleInE1ELSR_1EEEEEENS4_6LayoutINS5_IJNSA_ILi2EEESB_SB_EEENS5_IJSB_NSA_ILi0EEESX_EEEEENS5_IJNS4_10UnderscoreES10_S10_EEEEENS4_13SM90_TMA_LOADENS4_14ComposedLayoutINS4_7SwizzleILi3ELi4ELi3EEENS4_18smem_ptr_flag_bitsILi16EEENSU_INS5_IJNSA_ILi8EEESH_EEENS5_IJSH_SB_EEEEEEEvNS4_8identityES13_S1D_vS1E_EENS_8epilogue10collective6detail29Sm90TmaWarpSpecializedAdapterINS1H_15DefaultEpilogueISJ_SK_SK_NS1G_6thread17LinearCombinationISJ_Li1EffLNS1L_9ScaleType4KindE0ELNS_15FloatRoundStyleE2ESJ_EENS1_15EpilogueDefaultEEEEEvvEEEEvNT_6ParamsE --------------------------
	.section	.text._ZN7cutlass13device_kernelINS_4gemm6kernel13GemmUniversalIN4cute5tupleIJiiiiEEENS1_10collective13CollectiveMmaINS1_34MainloopSm90TmaGmmaWarpSpecializedILi7ENS5_IJNS4_1CILi1EEESB_SB_EEENS1_35KernelTmaWarpSpecializedCooperativeEEENS5_IJNSA_ILi128EEENSA_ILi256EEENSA_ILi64EEEEEENS_6half_tENS5_IJlSB_lEEESJ_SK_NS4_8TiledMMAINS4_8MMA_AtomIJNS4_4SM904GMMA26MMA_64x256x16_F32F16F16_SSILNSO_5MajorE0ELSQ_0ELNSO_7ScaleInE1ELSR_1EEEEEENS4_6LayoutINS5_IJNSA_ILi2EEESB_SB_EEENS5_IJSB_NSA_ILi0EEESX_EEEEENS5_IJNS4_10UnderscoreES10_S10_EEEEENS4_13SM90_TMA_LOADENS4_14ComposedLayoutINS4_7SwizzleILi3ELi4ELi3EEENS4_18smem_ptr_flag_bitsILi16EEENSU_INS5_IJNSA_ILi8EEESH_EEENS5_IJSH_SB_EEEEEEEvNS4_8identityES13_S1D_vS1E_EENS_8epilogue10collective6detail29Sm90TmaWarpSpecializedAdapterINS1H_15DefaultEpilogueISJ_SK_SK_NS1G_6thread17LinearCombinationISJ_Li1EffLNS1L_9ScaleType4KindE0ELNS_15FloatRoundStyleE2ESJ_EENS1_15EpilogueDefaultEEEEEvvEEEEvNT_6ParamsE,"ax",@progbits
	.align	128
.text._ZN7cutlass13device_kernelINS_4gemm6kernel13GemmUniversalIN4cute5tupleIJiiiiEEENS1_10collective13CollectiveMmaINS1_34MainloopSm90TmaGmmaWarpSpecializedILi7ENS5_IJNS4_1CILi1EEESB_SB_EEENS1_35KernelTmaWarpSpecializedCooperativeEEENS5_IJNSA_ILi128EEENSA_ILi256EEENSA_ILi64EEEEEENS_6half_tENS5_IJlSB_lEEESJ_SK_NS4_8TiledMMAINS4_8MMA_AtomIJNS4_4SM904GMMA26MMA_64x256x16_F32F16F16_SSILNSO_5MajorE0ELSQ_0ELNSO_7ScaleInE1ELSR_1EEEEEENS4_6LayoutINS5_IJNSA_ILi2EEESB_SB_EEENS5_IJSB_NSA_ILi0EEESX_EEEEENS5_IJNS4_10UnderscoreES10_S10_EEEEENS4_13SM90_TMA_LOADENS4_14ComposedLayoutINS4_7SwizzleILi3ELi4ELi3EEENS4_18smem_ptr_flag_bitsILi16EEENSU_INS5_IJNSA_ILi8EEESH_EEENS5_IJSH_SB_EEEEEEEvNS4_8identityES13_S1D_vS1E_EENS_8epilogue10collective6detail29Sm90TmaWarpSpecializedAdapterINS1H_15DefaultEpilogueISJ_SK_SK_NS1G_6thread17LinearCombinationISJ_Li1EffLNS1L_9ScaleType4KindE0ELNS_15FloatRoundStyleE2ESJ_EENS1_15EpilogueDefaultEEEEEvvEEEEvNT_6ParamsE:
        .type           _ZN7cutlass13device_kernelINS_4gemm6kernel13GemmUniversalIN4cute5tupleIJiiiiEEENS1_10collective13CollectiveMmaINS1_34MainloopSm90TmaGmmaWarpSpecializedILi7ENS5_IJNS4_1CILi1EEESB_SB_EEENS1_35KernelTmaWarpSpecializedCooperativeEEENS5_IJNSA_ILi128EEENSA_ILi256EEENSA_ILi64EEEEEENS_6half_tENS5_IJlSB_lEEESJ_SK_NS4_8TiledMMAINS4_8MMA_AtomIJNS4_4SM904GMMA26MMA_64x256x16_F32F16F16_SSILNSO_5MajorE0ELSQ_0ELNSO_7ScaleInE1ELSR_1EEEEEENS4_6LayoutINS5_IJNSA_ILi2EEESB_SB_EEENS5_IJSB_NSA_ILi0EEESX_EEEEENS5_IJNS4_10UnderscoreES10_S10_EEEEENS4_13SM90_TMA_LOADENS4_14ComposedLayoutINS4_7SwizzleILi3ELi4ELi3EEENS4_18smem_ptr_flag_bitsILi16EEENSU_INS5_IJNSA_ILi8EEESH_EEENS5_IJSH_SB_EEEEEEEvNS4_8identityES13_S1D_vS1E_EENS_8epilogue10collective6detail29Sm90TmaWarpSpecializedAdapterINS1H_15DefaultEpilogueISJ_SK_SK_NS1G_6thread17LinearCombinationISJ_Li1EffLNS1L_9ScaleType4KindE0ELNS_15FloatRoundStyleE2ESJ_EENS1_15EpilogueDefaultEEEEEvvEEEEvNT_6ParamsE,@function
        .size           _ZN7cutlass13device_kernelINS_4gemm6kernel13GemmUniversalIN4cute5tupleIJiiiiEEENS1_10collective13CollectiveMmaINS1_34MainloopSm90TmaGmmaWarpSpecializedILi7ENS5_IJNS4_1CILi1EEESB_SB_EEENS1_35KernelTmaWarpSpecializedCooperativeEEENS5_IJNSA_ILi128EEENSA_ILi256EEENSA_ILi64EEEEEENS_6half_tENS5_IJlSB_lEEESJ_SK_NS4_8TiledMMAINS4_8MMA_AtomIJNS4_4SM904GMMA26MMA_64x256x16_F32F16F16_SSILNSO_5MajorE0ELSQ_0ELNSO_7ScaleInE1ELSR_1EEEEEENS4_6LayoutINS5_IJNSA_ILi2EEESB_SB_EEENS5_IJSB_NSA_ILi0EEESX_EEEEENS5_IJNS4_10UnderscoreES10_S10_EEEEENS4_13SM90_TMA_LOADENS4_14ComposedLayoutINS4_7SwizzleILi3ELi4ELi3EEENS4_18smem_ptr_flag_bitsILi16EEENSU_INS5_IJNSA_ILi8EEESH_EEENS5_IJSH_SB_EEEEEEEvNS4_8identityES13_S1D_vS1E_EENS_8epilogue10collective6detail29Sm90TmaWarpSpecializedAdapterINS1H_15DefaultEpilogueISJ_SK_SK_NS1G_6thread17LinearCombinationISJ_Li1EffLNS1L_9ScaleType4KindE0ELNS_15FloatRoundStyleE2ESJ_EENS1_15EpilogueDefaultEEEEEvvEEEEvNT_6ParamsE,(.L_x_328 - _ZN7cutlass13device_kernelINS_4gemm6kernel13GemmUniversalIN4cute5tupleIJiiiiEEENS1_10collective13CollectiveMmaINS1_34MainloopSm90TmaGmmaWarpSpecializedILi7ENS5_IJNS4_1CILi1EEESB_SB_EEENS1_35KernelTmaWarpSpecializedCooperativeEEENS5_IJNSA_ILi128EEENSA_ILi256EEENSA_ILi64EEEEEENS_6half_tENS5_IJlSB_lEEESJ_SK_NS4_8TiledMMAINS4_8MMA_AtomIJNS4_4SM904GMMA26MMA_64x256x16_F32F16F16_SSILNSO_5MajorE0ELSQ_0ELNSO_7ScaleInE1ELSR_1EEEEEENS4_6LayoutINS5_IJNSA_ILi2EEESB_SB_EEENS5_IJSB_NSA_ILi0EEESX_EEEEENS5_IJNS4_10UnderscoreES10_S10_EEEEENS4_13SM90_TMA_LOADENS4_14ComposedLayoutINS4_7SwizzleILi3ELi4ELi3EEENS4_18smem_ptr_flag_bitsILi16EEENSU_INS5_IJNSA_ILi8EEESH_EEENS5_IJSH_SB_EEEEEEEvNS4_8identityES13_S1D_vS1E_EENS_8epilogue10collective6detail29Sm90TmaWarpSpecializedAdapterINS1H_15DefaultEpilogueISJ_SK_SK_NS1G_6thread17LinearCombinationISJ_Li1EffLNS1L_9ScaleType4KindE0ELNS_15FloatRoundStyleE2ESJ_EENS1_15EpilogueDefaultEEEEEvvEEEEvNT_6ParamsE)
        .other          _ZN7cutlass13device_kernelINS_4gemm6kernel13GemmUniversalIN4cute5tupleIJiiiiEEENS1_10collective13CollectiveMmaINS1_34MainloopSm90TmaGmmaWarpSpecializedILi7ENS5_IJNS4_1CILi1EEESB_SB_EEENS1_35KernelTmaWarpSpecializedCooperativeEEENS5_IJNSA_ILi128EEENSA_ILi256EEENSA_ILi64EEEEEENS_6half_tENS5_IJlSB_lEEESJ_SK_NS4_8TiledMMAINS4_8MMA_AtomIJNS4_4SM904GMMA26MMA_64x256x16_F32F16F16_SSILNSO_5MajorE0ELSQ_0ELNSO_7ScaleInE1ELSR_1EEEEEENS4_6LayoutINS5_IJNSA_ILi2EEESB_SB_EEENS5_IJSB_NSA_ILi0EEESX_EEEEENS5_IJNS4_10UnderscoreES10_S10_EEEEENS4_13SM90_TMA_LOADENS4_14ComposedLayoutINS4_7SwizzleILi3ELi4ELi3EEENS4_18smem_ptr_flag_bitsILi16EEENSU_INS5_IJNSA_ILi8EEESH_EEENS5_IJSH_SB_EEEEEEEvNS4_8identityES13_S1D_vS1E_EENS_8epilogue10collective6detail29Sm90TmaWarpSpecializedAdapterINS1H_15DefaultEpilogueISJ_SK_SK_NS1G_6thread17LinearCombinationISJ_Li1EffLNS1L_9ScaleType4KindE0ELNS_15FloatRoundStyleE2ESJ_EENS1_15EpilogueDefaultEEEEEvvEEEEvNT_6ParamsE,@"STO_CUDA_ENTRY STV_DEFAULT"
_ZN7cutlass13device_kernelINS_4gemm6kernel13GemmUniversalIN4cute5tupleIJiiiiEEENS1_10collective13CollectiveMmaINS1_34MainloopSm90TmaGmmaWarpSpecializedILi7ENS5_IJNS4_1CILi1EEESB_SB_EEENS1_35KernelTmaWarpSpecializedCooperativeEEENS5_IJNSA_ILi128EEENSA_ILi256EEENSA_ILi64EEEEEENS_6half_tENS5_IJlSB_lEEESJ_SK_NS4_8TiledMMAINS4_8MMA_AtomIJNS4_4SM904GMMA26MMA_64x256x16_F32F16F16_SSILNSO_5MajorE0ELSQ_0ELNSO_7ScaleInE1ELSR_1EEEEEENS4_6LayoutINS5_IJNSA_ILi2EEESB_SB_EEENS5_IJSB_NSA_ILi0EEESX_EEEEENS5_IJNS4_10UnderscoreES10_S10_EEEEENS4_13SM90_TMA_LOADENS4_14ComposedLayoutINS4_7SwizzleILi3ELi4ELi3EEENS4_18smem_ptr_flag_bitsILi16EEENSU_INS5_IJNSA_ILi8EEESH_EEENS5_IJSH_SB_EEEEEEEvNS4_8identityES13_S1D_vS1E_EENS_8epilogue10collective6detail29Sm90TmaWarpSpecializedAdapterINS1H_15DefaultEpilogueISJ_SK_SK_NS1G_6thread17LinearCombinationISJ_Li1EffLNS1L_9ScaleType4KindE0ELNS_15FloatRoundStyleE2ESJ_EENS1_15EpilogueDefaultEEEEEvvEEEEvNT_6ParamsE:
[----:B------:R-:W0:Y:S01]  /*0000*/  LDC R1, c[0x0][0x28] ;  /* 0x00000a00ff017b82 */ /* 0x000e220000000800 */
[----:B------:R-:W1:Y:S01]  /*0010*/  S2R R18, SR_TID.X ;  /* 0x0000000000127919 */ /* 0x000e620000002100 */
[----:B------:R-:W-:Y:S01]  /*0020*/  ELECT P0, URZ, PT ;  /* 0x00000000003f782f */ /* 0x000fe20003800000 */
[----:B------:R-:W-:Y:S01]  /*0030*/  BSSY B0, `(.L_x_0) ;  /* 0x000000f000007945 */ /* 0x000fe20003800000 */
[--C-:B-1----:R-:W-:Y:S02]  /*0040*/  SHF.R.U32.HI R0, RZ, 0x5, R18.reuse ;  /* 0x00000005ff007819 */ /* 0x102fe40000011612 */
[----:B------:R-:W-:-:S03]  /*0050*/  SHF.R.U32.HI R22, RZ, 0x7, R18 ;  /* 0x00000007ff167819 */ /* 0x000fc60000011612 */
[----:B------:R-:W1:Y:S04]  /*0060*/  SHFL.IDX PT, R5, R0, RZ, 0x1f ;  /* 0x00001fff00057589 */ /* 0x000e6800000e0000 */
[----:B------:R2:W3:Y:S01]  /*0070*/  SHFL.IDX PT, R8, R22, RZ, 0x1f ;  /* 0x00001fff16087589 */ /* 0x0004e200000e0000 */
[----:B-1----:R-:W-:-:S13]  /*0080*/  ISETP.NE.OR P0, PT, R5, RZ, !P0 ;  /* 0x000000ff0500720c */ /* 0x002fda0004705670 */
[----:B0-23--:R-:W-:Y:S05]  /*0090*/  @P0 BRA `(.L_x_1) ;  /* 0x0000000000200947 */ /* 0x00dfea0003800000 */
[----:B------:R-:W-:Y:S02]  /*00a0*/  ULDC.64 UR4, c[0x0][0x198] ;  /* 0x0000660000047ab9 */ /* 0x000fe40000000a00 */
[----:B------:R-:W-:Y:S02]  /*00b0*/  UIADD3 UR6, UP0, UR4, 0xf0, URZ ;  /* 0x000000f004067890 */ /* 0x000fe4000ff1e03f */
[----:B------:R-:W-:Y:S02]  /*00c0*/  UIADD3 UR4, UP1, UR4, 0x1f0, URZ ;  /* 0x000001f004047890 */ /* 0x000fe4000ff3e03f */
[----:B------:R-:W-:Y:S02]  /*00d0*/  UIADD3.X UR7, URZ, UR5, URZ, UP0, !UPT ;  /* 0x000000053f077290 */ /* 0x000fe400087fe43f */
[----:B------:R-:W-:-:S07]  /*00e0*/  UIADD3.X UR5, URZ, UR5, URZ, UP1, !UPT ;  /* 0x000000053f057290 */ /* 0x000fce0008ffe43f */
[----:B------:R0:W-:Y:S02]  /*00f0*/  UTMACCTL.PF [UR6] ;  /* 0x00000000060079b9 */ /* 0x0001e40008040000 */
[----:B------:R0:W-:Y:S02]  /*0100*/  UTMACCTL.PF [UR4] ;  /* 0x00000000040079b9 */ /* 0x0001e40008040000 */
[----:B0-----:R-:W-:Y:S01]  /*0110*/  NOP ;  /* 0x0000000000007918 */ /* 0x001fe20000000000 */
.L_x_1:
[----:B------:R-:W-:Y:S05]  /*0120*/  BSYNC B0 ;  /* 0x0000000000007941 */ /* 0x000fea0003800000 */
.L_x_0:
[----:B------:R-:W0:Y:S02]  /*0130*/  SHFL.IDX PT, R2, R0, RZ, 0x1f ;  /* 0x00001fff00027589 */ /* 0x000e2400000e0000 */
[----:B0-----:R-:W-:-:S13]  /*0140*/  ISETP.NE.AND P0, PT, R2, RZ, PT ;  /* 0x000000ff0200720c */ /* 0x001fda0003f05270 */
[----:B------:R-:W-:Y:S05]  /*0150*/  @P0 BRA `(.L_x_2) ;  /* 0x0000000000700947 */ /* 0x000fea0003800000 */
[----:B------:R-:W0:Y:S01]  /*0160*/  S2UR UR8, SR_CgaCtaId ;  /* 0x00000000000879c3 */ /* 0x000e220000008800 */
[----:B------:R-:W-:Y:S01]  /*0170*/  UMOV UR4, 0x400 ;  /* 0x0000040000047882 */ /* 0x000fe20000000000 */
[----:B------:R-:W-:Y:S01]  /*0180*/  UMOV UR5, 0x1 ;  /* 0x0000000100057882 */ /* 0x000fe20000000000 */
[----:B------:R-:W-:Y:S01]  /*0190*/  UMOV UR6, 0x100 ;  /* 0x0000010000067882 */ /* 0x000fe20000000000 */
[----:B------:R-:W-:Y:S01]  /*01a0*/  ELECT P0, URZ, PT ;  /* 0x00000000003f782f */ /* 0x000fe20003800000 */
[----:B------:R-:W-:-:S04]  /*01b0*/  UIADD3 UR6, -UR6, 0x100000, URZ ;  /* 0x0010000006067890 */ /* 0x000fc8000fffe13f */
[----:B------:R-:W-:Y:S02]  /*01c0*/  USHF.L.U32 UR7, UR6, 0xb, URZ ;  /* 0x0000000b06077899 */ /* 0x000fe4000800063f */
[----:B------:R-:W-:Y:S02]  /*01d0*/  USHF.L.U32 UR6, UR6, 0x1, URZ ;  /* 0x0000000106067899 */ /* 0x000fe4000800063f */
[----:B0-----:R-:W-:Y:S02]  /*01e0*/  ULEA UR8, UR8, UR4, 0x18 ;  /* 0x0000000408087291 */ /* 0x001fe4000f8ec03f */
[----:B------:R-:W-:-:S04]  /*01f0*/  UIADD3 UR4, -UR5, 0x100000, URZ ;  /* 0x0010000005047890 */ /* 0x000fc8000fffe13f */
[----:B------:R-:W-:Y:S02]  /*0200*/  USHF.L.U32 UR5, UR4, 0xb, URZ ;  /* 0x0000000b04057899 */ /* 0x000fe4000800063f */
[----:B------:R-:W-:Y:S01]  /*0210*/  USHF.L.U32 UR4, UR4, 0x1, URZ ;  /* 0x0000000104047899 */ /* 0x000fe2000800063f */
[----:B------:R-:W0:Y:S11]  /*0220*/  FENCE.VIEW.ASYNC.S ;  /* 0x00000000000073c6 */ /* 0x000e360000000000 */
[----:B0-----:R0:W1:Y:S01]  /*0230*/  SYNCS.EXCH.64 URZ, [UR8], UR4 ;  /* 0x00000004083f75b2 */ /* 0x0010620008000100 */
[----:B------:R0:W2:Y:S01]  /*0240*/  SYNCS.EXCH.64 URZ, [UR8+0x38], UR6 ;  /* 0x00003806083f75b2 */ /* 0x0000a20008000100 */
[----:B------:R0:W3:Y:S01]  /*0250*/  SYNCS.EXCH.64 URZ, [UR8+0x8], UR4 ;  /* 0x00000804083f75b2 */ /* 0x0000e20008000100 */
[----:B------:R0:W4:Y:S01]  /*0260*/  SYNCS.EXCH.64 URZ, [UR8+0x40], UR6 ;  /* 0x00004006083f75b2 */ /* 0x0001220008000100 */
[----:B------:R0:W0:Y:S01]  /*0270*/  SYNCS.EXCH.64 URZ, [UR8+0x10], UR4 ;  /* 0x00001004083f75b2 */ /* 0x0000220008000100 */
        /* <DEDUP_REMOVED lines=9> */
[----:B------:R-:W-:Y:S01]  /*0310*/  NOP ;  /* 0x0000000000007918 */ /* 0x000fe20000000000 */
.L_x_2:
[----:B------:R-:W5:Y:S01]  /*0320*/  SHFL.IDX PT, R0, R0, RZ, 0x1f ;  /* 0x00001fff00007589 */ /* 0x000f6200000e0000 */
[----:B------:R-:W-:Y:S01]  /*0330*/  ELECT P0, URZ, PT ;  /* 0x00000000003f782f */ /* 0x000fe20003800000 */
[----:B------:R-:W1:Y:S01]  /*0340*/  LDC R2, c[0x0][0x65c] ;  /* 0x00019700ff027b82 */ /* 0x000e620000000800 */
[----:B------:R-:W-:Y:S01]  /*0350*/  SHF.R.S32.HI R6, RZ, 0x1f, R5 ;  /* 0x0000001fff067819 */ /* 0x000fe20000011405 */
[----:B------:R-:W2:Y:S01]  /*0360*/  S2R R3, SR_CTAID.Y ;  /* 0x0000000000037919 */ /* 0x000ea20000002600 */
[----:B0-----:R-:W-:Y:S01]  /*0370*/  UMOV UR4, 0x20 ;  /* 0x0000002000047882 */ /* 0x001fe20000000000 */
[----:B------:R-:W-:Y:S01]  /*0380*/  ISETP.NE.AND P2, PT, R8, RZ, PT ;  /* 0x000000ff0800720c */ /* 0x000fe20003f45270 */
[----:B------:R-:W-:Y:S01]  /*0390*/  NOP ;  /* 0x0000000000007918 */ /* 0x000fe20000000000 */
[----:B------:R-:W0:Y:S01]  /*03a0*/  S2R R4, SR_CTAID.X ;  /* 0x0000000000047919 */ /* 0x000e220000002500 */
[----:B------:R-:W-:Y:S01]  /*03b0*/  LEA.HI R6, R6, R5, RZ, 0x2 ;  /* 0x0000000506067211 */ /* 0x000fe200078f10ff */
[----:B------:R-:W-:Y:S01]  /*03c0*/  NOP ;  /* 0x0000000000007918 */ /* 0x000fe20000000000 */
[----:B-----5:R-:W-:-:S02]  /*03d0*/  ISETP.NE.OR P0, PT, R0, RZ, !P0 ;  /* 0x000000ff0000720c */ /* 0x020fc40004705670 */
[----:B-1----:R-:W-:-:S04]  /*03e0*/  ISETP.NE.AND P3, PT, R2, 0x1, PT ;  /* 0x000000010200780c */ /* 0x002fc80003f65270 */
[----:B------:R-:W-:Y:S02]  /*03f0*/  P2R R0, PR, RZ, 0x8 ;  /* 0x00000008ff007803 */ /* 0x000fe40000000000 */
[----:B------:R-:W-:-:S05]  /*0400*/  LOP3.LUT R0, R6, 0xfffffffc, RZ, 0xc0, !PT ;  /* 0xfffffffc06007812 */ /* 0x000fca00078ec0ff */
[----:B------:R-:W-:Y:S01]  /*0410*/  VOTEU.ALL UP0, P0 ;  /* 0x00000000003f7886 */ /* 0x000fe20000000000 */
[----:B------:R-:W-:Y:S01]  /*0420*/  IMAD.IADD R0, R5, 0x1, -R0 ;  /* 0x0000000105007824 */ /* 0x000fe200078e0a00 */
[----:B------:R-:W0:Y:S01]  /*0430*/  @P3 LDC R17, c[0x0][0x10] ;  /* 0x00000400ff113b82 */ /* 0x000e220000000800 */
[----:B------:R-:W-:Y:S01]  /*0440*/  VOTEU.ALL UP1, P0 ;  /* 0x00000000003f7886 */ /* 0x000fe20000020000 */
[----:B--2---:R-:W-:Y:S01]  /*0450*/  @P3 IMAD.MOV.U32 R6, RZ, RZ, R3 ;  /* 0x000000ffff063224 */ /* 0x004fe200078e0003 */
[----:B------:R-:W-:Y:S01]  /*0460*/  @!UP0 UMOV UR6, 0x400 ;  /* 0x0000040000068882 */ /* 0x000fe20000000000 */
[----:B------:R-:W-:-:S04]  /*0470*/  @!UP0 UIADD3 UR4, -UR4, 0x100000, URZ ;  /* 0x0010000004048890 */ /* 0x000fc8000fffe13f */
[----:B------:R-:W-:Y:S02]  /*0480*/  @!UP0 USHF.L.U32 UR5, UR4, 0xb, URZ ;  /* 0x0000000b04058899 */ /* 0x000fe4000800063f */
[----:B------:R-:W-:Y:S01]  /*0490*/  @!UP0 USHF.L.U32 UR4, UR4, 0x1, URZ ;  /* 0x0000000104048899 */ /* 0x000fe2000800063f */
[----:B------:R-:W-:Y:S02]  /*04a0*/  @P3 IMAD.MOV.U32 R7, RZ, RZ, RZ ;  /* 0x000000ffff073224 */ /* 0x000fe400078e00ff */
[----:B------:R-:W-:Y:S01]  /*04b0*/  IMAD.MOV.U32 R5, RZ, RZ, RZ ;  /* 0x000000ffff057224 */ /* 0x000fe200078e00ff */
[----:B------:R-:W1:Y:S01]  /*04c0*/  @!UP0 S2UR UR7, SR_CgaCtaId ;  /* 0x00000000000789c3 */ /* 0x000e620000008800 */
[----:B------:R-:W-:-:S07]  /*04d0*/  @P3 IMAD.MOV.U32 R11, RZ, RZ, RZ ;  /* 0x000000ffff0b3224 */ /* 0x000fce00078e00ff */
[----:B------:R-:W2:Y:S01]  /*04e0*/  @!P3 LDC R9, c[0x0][0xc] ;  /* 0x00000300ff09bb82 */ /* 0x000ea20000000800 */
[----:B0-----:R-:W-:-:S04]  /*04f0*/  @P3 IMAD.WIDE.U32 R16, R4, R17, R6 ;  /* 0x0000001104103225 */ /* 0x001fc800078e0006 */
[----:B------:R-:W-:Y:S01]  /*0500*/  @P3 IMAD.IADD R17, R17, 0x1, R11 ;  /* 0x0000000111113824 */ /* 0x000fe200078e020b */
[----:B-1----:R-:W-:Y:S01]  /*0510*/  @!UP0 ULEA UR6, UR7, UR6, 0x18 ;  /* 0x0000000607068291 */ /* 0x002fe2000f8ec03f */
[----:B------:R-:W-:Y:S01]  /*0520*/  VOTEU.ALL UP0, P0 ;  /* 0x00000000003f7886 */ /* 0x000fe20000000000 */
[----:B------:R-:W-:-:S04]  /*0530*/  ISETP.NE.AND P0, PT, R0, 0x3, PT ;  /* 0x000000030000780c */ /* 0x000fc80003f05270 */
[----:B------:R-:W-:Y:S01]  /*0540*/  ISETP.EQ.OR P0, PT, R0, RZ, !P0 ;  /* 0x000000ff0000720c */ /* 0x000fe20004702670 */
[----:B--2---:R-:W-:-:S03]  /*0550*/  @!P3 IMAD.WIDE.U32 R6, R9, R3, R4 ;  /* 0x000000030906b225 */ /* 0x004fc600078e0004 */
[C---:B------:R-:W-:Y:S01]  /*0560*/  ISETP.EQ.AND P0, PT, R8.reuse, RZ, P0 ;  /* 0x000000ff0800720c */ /* 0x040fe20000702270 */
[----:B------:R-:W-:Y:S01]  /*0570*/  VIADD R8, R8, 0xffffffff ;  /* 0xffffffff08087836 */ /* 0x000fe20000000000 */
[----:B------:R-:W0:Y:S02]  /*0580*/  FENCE.VIEW.ASYNC.S ;  /* 0x00000000000073c6 */ /* 0x000e240000000000 */
[----:B0-----:R0:W3:Y:S01]  /*0590*/  @!UP0 SYNCS.EXCH.64 URZ, [UR6+0x80], UR4 ;  /* 0x00008004063f85b2 */ /* 0x0010e20008000100 */
[----:B------:R-:W-:Y:S01]  /*05a0*/  @!P3 IMAD.MOV.U32 R16, RZ, RZ, R6 ;  /* 0x000000ffff10b224 */ /* 0x000fe200078e0006 */
[----:B------:R-:W-:Y:S01]  /*05b0*/  SEL R19, RZ, 0x1, !P0 ;  /* 0x00000001ff137807 */ /* 0x000fe20004000000 */
[----:B------:R-:W-:Y:S01]  /*05c0*/  @!P3 IMAD.MOV.U32 R17, RZ, RZ, R7 ;  /* 0x000000ffff11b224 */ /* 0x000fe200078e0007 */
[----:B------:R-:W-:-:S04]  /*05d0*/  ISETP.GE.U32.AND P1, PT, R8, 0x2, PT ;  /* 0x000000020800780c */ /* 0x000fc80003f26070 */
[----:B------:R-:W-:Y:S01]  /*05e0*/  SEL R19, R19, 0x2, P1 ;  /* 0x0000000213137807 */ /* 0x000fe20000800000 */
[----:B------:R0:W3:Y:S01]  /*05f0*/  @!UP1 SYNCS.EXCH.64 URZ, [UR6+0x88], UR4 ;  /* 0x00008804063f95b2 */ /* 0x0000e20008000100 */
[----:B------:R-:W-:Y:S01]  /*0600*/  NOP ;  /* 0x0000000000007918 */ /* 0x000fe20000000000 */
[----:B---34-:R-:W-:Y:S06]  /*0610*/  BAR.SYNC.DEFER_BLOCKING 0x0 ;  /* 0x0000000000007b1d */ /* 0x018fec0000010000 */
[----:B------:R-:W-:Y:S05]  /*0620*/  @!P2 BRA `(.L_x_3) ;  /* 0x00000098007ca947 */ /* 0x000fea0003800000 */
[----:B------:R-:W-:-:S13]  /*0630*/  ISETP.GT.U32.AND P0, PT, R8, 0x1, PT ;  /* 0x000000010800780c */ /* 0x000fda0003f04070 */
[----:B0-----:R-:W-:Y:S05]  /*0640*/  @P0 EXIT ;  /* 0x000000000000094d */ /* 0x001fea0003800000 */
[----:B------:R-:W-:Y:S01]  /*0650*/  ULDC.64 UR4, c[0x0][0x650] ;  /* 0x0001940000047ab9 */ /* 0x000fe20000000a00 */
[----:B------:R-:W-:Y:S01]  /*0660*/  PRMT R0, RZ, 0x7610, R0 ;  /* 0x00007610ff007816 */ /* 0x000fe20000000000 */
[----:B------:R-:W-:Y:S01]  /*0670*/  IMAD.MOV.U32 R153, RZ, RZ, -0x1 ;  /* 0xffffffffff997424 */ /* 0x000fe200078e00ff */
[----:B------:R-:W-:Y:S01]  /*0680*/  ISETP.GE.U32.AND P0, PT, R16, UR4, PT ;  /* 0x0000000410007c0c */ /* 0x000fe2000bf06070 */
[----:B------:R-:W-:Y:S02]  /*0690*/  IMAD.MOV.U32 R152, RZ, RZ, -0x1 ;  /* 0xffffffffff987424 */ /* 0x000fe400078e00ff */
[----:B------:R-:W-:Y:S01]  /*06a0*/  IMAD.MOV.U32 R23, RZ, RZ, -0x1 ;  /* 0xffffffffff177424 */ /* 0x000fe200078e00ff */
[----:B------:R-:W-:-:S13]  /*06b0*/  ISETP.GE.U32.AND.EX P0, PT, R17, UR5, PT, P0 ;  /* 0x0000000511007c0c */ /* 0x000fda000bf06100 */
[----:B------:R-:W-:Y:S05]  /*06c0*/  @P0 BRA `(.L_x_4) ;  /* 0x0000000400540947 */ /* 0x000fea0003800000 */
[----:B------:R-:W0:Y:S01]  /*06d0*/  LDC.64 R14, c[0x0][0x628] ;  /* 0x00018a00ff0e7b82 */ /* 0x000e220000000a00 */
[----:B------:R-:W-:Y:S02]  /*06e0*/  IMAD.MOV.U32 R6, RZ, RZ, R16 ;  /* 0x000000ffff067224 */ /* 0x000fe400078e0010 */
[----:B------:R-:W-:-:S05]  /*06f0*/  IMAD.MOV.U32 R7, RZ, RZ, R17 ;  /* 0x000000ffff077224 */ /* 0x000fca00078e0011 */
[----:B------:R-:W1:Y:S08]  /*0700*/  LDC R0, c[0x0][0x630] ;  /* 0x00018c00ff007b82 */ /* 0x000e700000000800 */
[----:B------:R-:W2:Y:S01]  /*0710*/  LDC.64 R20, c[0x0][0x620] ;  /* 0x00018800ff147b82 */ /* 0x000ea20000000a00 */
[----:B0-----:R-:W-:-:S04]  /*0720*/  ISETP.NE.U32.AND P0, PT, R14, RZ, PT ;  /* 0x000000ff0e00720c */ /* 0x001fc80003f05070 */
[----:B------:R-:W-:-:S13]  /*0730*/  ISETP.NE.AND.EX P0, PT, R15, RZ, PT, P0 ;  /* 0x000000ff0f00720c */ /* 0x000fda0003f05300 */
[----:B-12---:R-:W-:Y:S05]  /*0740*/  @!P0 BRA `(.L_x_5) ;  /* 0x0000000000288947 */ /* 0x006fea0003800000 */
[----:B------:R-:W0:Y:S02]  /*0750*/  LDC R11, c[0x0][0x634] ;  /* 0x00018d00ff0b7b82 */ /* 0x000e240000000800 */
[----:B0-----:R-:W-:-:S05]  /*0760*/  IADD3 R11, P0, R16, R11, RZ ;  /* 0x0000000b100b7210 */ /* 0x001fca0007f1e0ff */
[----:B------:R-:W-:-:S04]  /*0770*/  IMAD.X R13, RZ, RZ, R17, P0 ;  /* 0x000000ffff0d7224 */ /* 0x000fc800000e0611 */
[----:B------:R-:W-:-:S04]  /*0780*/  IMAD.WIDE.U32 R6, R13, R14, RZ ;  /* 0x0000000e0d067225 */ /* 0x000fc800078e00ff */
[----:B------:R-:W-:-:S04]  /*0790*/  IMAD.WIDE.U32 R8, P0, R11, R15, R6 ;  /* 0x0000000f0b087225 */ /* 0x000fc80007800006 */
[----:B------:R-:W-:-:S04]  /*07a0*/  IMAD.WIDE.U32 R6, R11, R14, RZ ;  /* 0x0000000e0b067225 */ /* 0x000fc800078e00ff */
[----:B------:R-:W-:Y:S01]  /*07b0*/  IMAD.X R11, RZ, RZ, RZ, P0 ;  /* 0x000000ffff0b7224 */ /* 0x000fe200000e06ff */
[----:B------:R-:W-:Y:S01]  /*07c0*/  IADD3 RZ, P0, R7, R8, RZ ;  /* 0x0000000807ff7210 */ /* 0x000fe20007f1e0ff */
[----:B------:R-:W-:-:S04]  /*07d0*/  IMAD.MOV.U32 R10, RZ, RZ, R9 ;  /* 0x000000ffff0a7224 */ /* 0x000fc800078e0009 */
[----:B------:R-:W-:-:S08]  /*07e0*/  IMAD.WIDE.U32.X R6, R13, R15, R10, P0 ;  /* 0x0000000f0d067225 */ /* 0x000fd000000e040a */
.L_x_5:
[-CC-:B------:R-:W-:Y:S01]  /*07f0*/  SHF.R.U64 R23, R6, R0.reuse, R7.reuse ;  /* 0x0000000006177219 */ /* 0x180fe20000001207 */
[----:B------:R-:W0:Y:S01]  /*0800*/  LDC R10, c[0x0][0x618] ;  /* 0x00018600ff0a7b82 */ /* 0x000e220000000800 */
[----:B------:R-:W-:Y:S01]  /*0810*/  SHF.R.U32.HI R5, RZ, R0, R7 ;  /* 0x00000000ff057219 */ /* 0x000fe20000011607 */
[----:B------:R-:W-:Y:S01]  /*0820*/  ULDC UR4, c[0x0][0x150] ;  /* 0x0000540000047ab9 */ /* 0x000fe20000000800 */
[----:B------:R-:W-:Y:S02]  /*0830*/  IADD3 R9, P0, RZ, -R23, RZ ;  /* 0x80000017ff097210 */ /* 0x000fe40007f1e0ff */
[----:B------:R-:W-:-:S03]  /*0840*/  I2FP.F32.U32 R0, R4 ;  /* 0x0000000400007245 */ /* 0x000fc60000201000 */
[----:B------:R-:W1:Y:S01]  /*0850*/  LDC.64 R28, c[0x0][0x640] ;  /* 0x00019000ff1c7b82 */ /* 0x000e620000000a00 */
[----:B------:R-:W-:Y:S02]  /*0860*/  IMAD.X R11, RZ, RZ, ~R5, P0 ;  /* 0x000000ffff0b7224 */ /* 0x000fe400000e0e05 */
[----:B------:R-:W-:Y:S01]  /*0870*/  FMUL R0, R0, UR4 ;  /* 0x0000000400007c20 */ /* 0x000fe20008400000 */
[----:B------:R-:W-:Y:S01]  /*0880*/  IMAD.WIDE.U32 R6, R9, R20, R16 ;  /* 0x0000001409067225 */ /* 0x000fe200078e0010 */
[----:B------:R-:W-:-:S03]  /*0890*/  ULDC UR4, c[0x0][0x154] ;  /* 0x0000550000047ab9 */ /* 0x000fc60000000800 */
[----:B------:R-:W-:Y:S01]  /*08a0*/  IMAD R8, R11, R20, RZ ;  /* 0x000000140b087224 */ /* 0x000fe200078e02ff */
[----:B------:R-:W2:Y:S01]  /*08b0*/  LDC R5, c[0x0][0x144] ;  /* 0x00005100ff057b82 */ /* 0x000ea20000000800 */
[----:B------:R-:W3:Y:S02]  /*08c0*/  F2I.U32.TRUNC.NTZ R0, R0 ;  /* 0x0000000000007305 */ /* 0x000ee4000020f000 */
[----:B------:R-:W-:-:S04]  /*08d0*/  IMAD R9, R9, R21, R8 ;  /* 0x0000001509097224 */ /* 0x000fc800078e0208 */
[----:B------:R-:W-:Y:S01]  /*08e0*/  IMAD.IADD R7, R7, 0x1, R9 ;  /* 0x0000000107077824 */ /* 0x000fe200078e0209 */
[----:B------:R-:W4:Y:S01]  /*08f0*/  LDC R12, c[0x0][0x608] ;  /* 0x00018200ff0c7b82 */ /* 0x000f220000000800 */
[----:B------:R-:W-:-:S03]  /*0900*/  IMAD.MOV.U32 R9, RZ, RZ, -0x1 ;  /* 0xffffffffff097424 */ /* 0x000fc600078e00ff */
[-CC-:B0-----:R-:W-:Y:S02]  /*0910*/  SHF.R.U64 R20, R6, R10.reuse, R7.reuse ;  /* 0x0000000a06147219 */ /* 0x181fe40000001207 */
[----:B------:R-:W-:Y:S02]  /*0920*/  I2FP.F32.U32 R6, R3 ;  /* 0x0000000300067245 */ /* 0x000fe40000201000 */
[----:B------:R-:W0:Y:S01]  /*0930*/  LDC R26, c[0x0][0x658] ;  /* 0x00019600ff1a7b82 */ /* 0x000e220000000800 */
[----:B-1----:R-:W-:Y:S01]  /*0940*/  ISETP.NE.U32.AND P0, PT, R28, RZ, PT ;  /* 0x000000ff1c00720c */ /* 0x002fe20003f05070 */
[----:B---3--:R-:W-:Y:S01]  /*0950*/  IMAD.MOV R8, RZ, RZ, -R0 ;  /* 0x000000ffff087224 */ /* 0x008fe200078e0a00 */
[----:B------:R-:W-:Y:S01]  /*0960*/  SHF.R.U32.HI R7, RZ, R10, R7 ;  /* 0x0000000aff077219 */ /* 0x000fe20000011607 */
[----:B------:R-:W-:Y:S01]  /*0970*/  FMUL R6, R6, UR4 ;  /* 0x0000000406067c20 */ /* 0x000fe20008400000 */
[----:B------:R-:W-:-:S03]  /*0980*/  ISETP.NE.AND.EX P0, PT, R29, RZ, PT, P0 ;  /* 0x000000ff1d00720c */ /* 0x000fc60003f05300 */
[----:B------:R-:W1:Y:S01]  /*0990*/  LDC R14, c[0x0][0x148] ;  /* 0x00005200ff0e7b82 */ /* 0x000e620000000800 */
[----:B--2---:R-:W-:-:S07]  /*09a0*/  IMAD R0, R5, R8, R4 ;  /* 0x0000000805007224 */ /* 0x004fce00078e0204 */
[----:B------:R-:W2:Y:S01]  /*09b0*/  LDC R24, c[0x0][0x600] ;  /* 0x00018000ff187b82 */ /* 0x000ea20000000800 */
[-CC-:B----4-:R-:W-:Y:S02]  /*09c0*/  SHF.R.U64 R30, R20, R12.reuse, R7.reuse ;  /* 0x0000000c141e7219 */ /* 0x190fe40000001207 */
[----:B------:R-:W-:Y:S01]  /*09d0*/  SHF.R.U32.HI R5, RZ, R12, R7 ;  /* 0x0000000cff057219 */ /* 0x000fe20000011607 */
[----:B------:R-:W-:Y:S01]  /*09e0*/  IMAD.MOV.U32 R7, RZ, RZ, 0x1 ;  /* 0x00000001ff077424 */ /* 0x000fe200078e00ff */
[----:B------:R3:W4:Y:S03]  /*09f0*/  F2I.U32.TRUNC.NTZ R12, R6 ;  /* 0x00000006000c7305 */ /* 0x000726000020f000 */
[----:B------:R-:W1:Y:S01]  /*0a00*/  LDC R15, c[0x0][0x648] ;  /* 0x00019200ff0f7b82 */ /* 0x000e620000000800 */
[-C--:B0-----:R-:W-:Y:S02]  /*0a10*/  SHF.L.U32 R4, R9, R26.reuse, RZ ;  /* 0x0000001a09047219 */ /* 0x081fe400000006ff */
[----:B------:R-:W-:-:S02]  /*0a20*/  SHF.R.U64 R32, R30, R26, R5 ;  /* 0x0000001a1e207219 */ /* 0x000fc40000001205 */
[----:B------:R-:W-:Y:S02]  /*0a30*/  LOP3.LUT R11, RZ, R4, RZ, 0x33, !PT ;  /* 0x00000004ff0b7212 */ /* 0x000fe400078e33ff */
[-C--:B------:R-:W-:Y:S01]  /*0a40*/  SHF.R.U32.HI R5, RZ, R26.reuse, R5 ;  /* 0x0000001aff057219 */ /* 0x080fe20000011605 */
[----:B------:R-:W0:Y:S01]  /*0a50*/  LDC R21, c[0x0][0x638] ;  /* 0x00018e00ff157b82 */ /* 0x000e220000000800 */
[----:B------:R-:W-:Y:S01]  /*0a60*/  SHF.L.U32 R10, R7, R26, RZ ;  /* 0x0000001a070a7219 */ /* 0x000fe200000006ff */
[----:B------:R-:W-:-:S06]  /*0a70*/  IMAD.MOV.U32 R4, RZ, RZ, R32 ;  /* 0x000000ffff047224 */ /* 0x000fcc00078e0020 */
[----:B------:R-:W0:Y:S01]  /*0a80*/  LDC R153, c[0x0][0x610] ;  /* 0x00018400ff997b82 */ /* 0x000e220000000800 */
[----:B---34-:R-:W-:Y:S05]  /*0a90*/  @!P0 BRA `(.L_x_6) ;  /* 0x0000000000288947 */ /* 0x018fea0003800000 */
[----:B------:R-:W3:Y:S02]  /*0aa0*/  LDC R9, c[0x0][0x64c] ;  /* 0x00019300ff097b82 */ /* 0x000ee40000000800 */
[----:B---3--:R-:W-:-:S05]  /*0ab0*/  IADD3 R9, P0, R32, R9, RZ ;  /* 0x0000000920097210 */ /* 0x008fca0007f1e0ff */
        /* <DEDUP_REMOVED lines=8> */
.L_x_6:
[----:B-1----:R-:W-:Y:S01]  /*0b40*/  SHF.R.U64 R4, R4, R15, R5 ;  /* 0x0000000f04047219 */ /* 0x002fe20000001205 */
[----:B--2---:R-:W-:Y:S01]  /*0b50*/  VIADD R5, R24, 0xffffffff ;  /* 0xffffffff18057836 */ /* 0x004fe20000000000 */
[----:B------:R-:W-:Y:S01]  /*0b60*/  LOP3.LUT R11, R30, R11, RZ, 0xc0, !PT ;  /* 0x0000000b1e0b7212 */ /* 0x000fe200078ec0ff */
[----:B------:R-:W-:Y:S02]  /*0b70*/  IMAD.MOV R12, RZ, RZ, -R12 ;  /* 0x000000ffff0c7224 */ /* 0x000fe400078e0a0c */
[----:B------:R-:W-:Y:S02]  /*0b80*/  IMAD.MOV R6, RZ, RZ, -R4 ;  /* 0x000000ffff067224 */ /* 0x000fe400078e0a04 */
[----:B------:R-:W-:Y:S01]  /*0b90*/  IMAD R11, R10, R4, R11 ;  /* 0x000000040a0b7224 */ /* 0x000fe200078e020b */
[----:B------:R-:W-:Y:S01]  /*0ba0*/  LOP3.LUT R4, R20, R5, RZ, 0xc0, !PT ;  /* 0x0000000514047212 */ /* 0x000fe200078ec0ff */
[----:B------:R-:W-:Y:S02]  /*0bb0*/  @P3 IMAD R0, R14, R12, R3 ;  /* 0x0000000c0e003224 */ /* 0x000fe400078e0203 */
[----:B0-----:R-:W-:-:S02]  /*0bc0*/  IMAD R3, R6, R21, R32 ;  /* 0x0000001506037224 */ /* 0x001fc400078e0220 */
[----:B------:R-:W-:Y:S02]  /*0bd0*/  IMAD R153, R11, R153, R0 ;  /* 0x000000990b997224 */ /* 0x000fe400078e0200 */
[----:B------:R-:W-:Y:S02]  /*0be0*/  IMAD R4, R3, R24, R4 ;  /* 0x0000001803047224 */ /* 0x000fe400078e0204 */
[----:B------:R-:W-:-:S03]  /*0bf0*/  IMAD.MOV.U32 R0, RZ, RZ, 0x1 ;  /* 0x00000001ff007424 */ /* 0x000fc600078e00ff */
[----:B------:R-:W-:Y:S02]  /*0c00*/  SEL R152, R4, R153, !P3 ;  /* 0x0000009904987207 */ /* 0x000fe40005800000 */
[----:B------:R-:W-:-:S07]  /*0c10*/  SEL R153, R153, R4, !P3 ;  /* 0x0000000499997207 */ /* 0x000fce0005800000 */
.L_x_4:
[----:B------:R-:W-:-:S08]  /*0c20*/  NOP ;  /* 0x0000000000007918 */ /* 0x000fd00000000000 */
[----:B------:R-:W0:Y:S02]  /*0c30*/  USETMAXREG.TRY_ALLOC.CTAPOOL UP0, 0xe8 ;  /* 0x000000e8000079c8 */ /* 0x000e240008000600 */
[----:B0-----:R-:W-:-:S13]  /*0c40*/  PLOP3.LUT P0, PT, PT, PT, UP0, 0x80, 0x0 ;  /* 0x000000000000781c */ /* 0x001fda0003f0f008 */
[----:B------:R-:W-:Y:S05]  /*0c50*/  @!P0 BRA `(.L_x_4) ;  /* 0xfffffffc00f08947 */ /* 0x000fea000383ffff */
[----:B------:R-:W-:Y:S01]  /*0c60*/  ULDC.64 UR4, c[0x0][0x598] ;  /* 0x0001660000047ab9 */ /* 0x000fe20000000a00 */
[----:B------:R-:W-:Y:S01]  /*0c70*/  ULDC.64 UR36, c[0x0][0x208] ;  /* 0x0000820000247ab9 */ /* 0x000fe20000000a00 */
[----:B------:R-:W-:-:S04]  /*0c80*/  ISETP.NE.U32.AND P0, PT, RZ, UR4, PT ;  /* 0x00000004ff007c0c */ /* 0x000fc8000bf05070 */
[----:B------:R-:W-:-:S13]  /*0c90*/  ISETP.NE.AND.EX P0, PT, RZ, UR5, PT, P0 ;  /* 0x00000005ff007c0c */ /* 0x000fda000bf05300 */
[----:B------:R-:W-:Y:S05]  /*0ca0*/  @!P0 BRA `(.L_x_7) ;  /* 0x00000000001c8947 */ /* 0x000fea0003800000 */
[----:B------:R-:W0:Y:S02]  /*0cb0*/  LDC.64 R4, c[0x0][0x598] ;  /* 0x00016600ff047b82 */ /* 0x000e240000000a00 */
[----:B0-----:R-:W2:Y:S02]  /*0cc0*/  LDG.E.64 R4, desc[UR36][R4.64] ;  /* 0x0000002404047981 */ /* 0x001ea4000c1e1b00 */
[----:B--2---:R-:W-:-:S04]  /*0cd0*/  ISETP.NE.U32.AND P0, PT, R4, RZ, PT ;  /* 0x000000ff0400720c */ /* 0x004fc80003f05070 */
[----:B------:R-:W-:-:S13]  /*0ce0*/  ISETP.NE.AND.EX P0, PT, R5, RZ, PT, P0 ;  /* 0x000000ff0500720c */ /* 0x000fda0003f05300 */
[----:B------:R-:W-:Y:S05]  /*0cf0*/  @!P0 BRA `(.L_x_7) ;  /* 0x0000000000088947 */ /* 0x000fea0003800000 */
[----:B------:R0:W5:Y:S01]  /*0d00*/  LD.E R154, desc[UR36][R4.64] ;  /* 0x00000024049a7980 */ /* 0x000162000c101900 */
[----:B------:R-:W-:Y:S05]  /*0d10*/  BRA `(.L_x_8) ;  /* 0x0000000000247947 */ /* 0x000fea0003800000 */
.L_x_7:
[----:B------:R-:W-:Y:S02]  /*0d20*/  ULDC.64 UR4, c[0x0][0x588] ;  /* 0x0001620000047ab9 */ /* 0x000fe40000000a00 */
[----:B------:R-:W-:-:S04]  /*0d30*/  ISETP.NE.U32.AND P0, PT, RZ, UR4, PT ;  /* 0x00000004ff007c0c */ /* 0x000fc8000bf05070 */
[----:B------:R-:W-:-:S13]  /*0d40*/  ISETP.NE.AND.EX P0, PT, RZ, UR5, PT, P0 ;  /* 0x00000005ff007c0c */ /* 0x000fda000bf05300 */
[----:B------:R-:W-:Y:S05]  /*0d50*/  @!P0 BRA `(.L_x_9) ;  /* 0x00000000000c8947 */ /* 0x000fea0003800000 */
[----:B------:R-:W0:Y:S02]  /*0d60*/  LDC.64 R154, c[0x0][0x588] ;  /* 0x00016200ff9a7b82 */ /* 0x000e240000000a00 */
[----:B0-----:R1:W5:Y:S01]  /*0d70*/  LDG.E R154, desc[UR36][R154.64] ;  /* 0x000000249a9a7981 */ /* 0x001362000c1e1900 */
[----:B------:R-:W-:Y:S05]  /*0d80*/  BRA `(.L_x_8) ;  /* 0x0000000000087947 */ /* 0x000fea0003800000 */
.L_x_9:
[----:B------:R-:W-:Y:S02]  /*0d90*/  ULDC UR4, c[0x0][0x580] ;  /* 0x0001600000047ab9 */ /* 0x000fe40000000800 */
[----:B------:R-:W-:-:S07]  /*0da0*/  IMAD.U32 R154, RZ, RZ, UR4 ;  /* 0x00000004ff9a7e24 */ /* 0x000fce000f8e00ff */
.L_x_8:
[----:B------:R-:W-:Y:S02]  /*0db0*/  ULDC.64 UR4, c[0x0][0x5a0] ;  /* 0x0001680000047ab9 */ /* 0x000fe40000000a00 */
[----:B------:R-:W-:-:S04]  /*0dc0*/  ISETP.NE.U32.AND P0, PT, RZ, UR4, PT ;  /* 0x00000004ff007c0c */ /* 0x000fc8000bf05070 */
[----:B------:R-:W-:-:S13]  /*0dd0*/  ISETP.NE.AND.EX P0, PT, RZ, UR5, PT, P0 ;  /* 0x00000005ff007c0c */ /* 0x000fda000bf05300 */
[----:B------:R-:W-:Y:S05]  /*0de0*/  @!P0 BRA `(.L_x_10) ;  /* 0x00000000001c8947 */ /* 0x000fea0003800000 */
[----:B0-----:R-:W0:Y:S02]  /*0df0*/  LDC.64 R4, c[0x0][0x5a0] ;  /* 0x00016800ff047b82 */ /* 0x001e240000000a00 */
[----:B0-----:R-:W2:Y:S02]  /*0e00*/  LDG.E.64 R4, desc[UR36][R4.64] ;  /* 0x0000002404047981 */ /* 0x001ea4000c1e1b00 */
[----:B--2---:R-:W-:-:S04]  /*0e10*/  ISETP.NE.U32.AND P0, PT, R4, RZ, PT ;  /* 0x000000ff0400720c */ /* 0x004fc80003f05070 */
[----:B------:R-:W-:-:S13]  /*0e20*/  ISETP.NE.AND.EX P0, PT, R5, RZ, PT, P0 ;  /* 0x000000ff0500720c */ /* 0x000fda0003f05300 */
[----:B------:R-:W-:Y:S05]  /*0e30*/  @!P0 BRA `(.L_x_10) ;  /* 0x0000000000088947 */ /* 0x000fea0003800000 */
[----:B-1----:R0:W5:Y:S01]  /*0e40*/  LD.E R155, desc[UR36][R4.64] ;  /* 0x00000024049b7980 */ /* 0x002162000c101900 */
[----:B------:R-:W-:Y:S05]  /*0e50*/  BRA `(.L_x_11) ;  /* 0x0000000000247947 */ /* 0x000fea0003800000 */
.L_x_10:
[----:B------:R-:W-:Y:S02]  /*0e60*/  ULDC.64 UR4, c[0x0][0x590] ;  /* 0x0001640000047ab9 */ /* 0x000fe40000000a00 */
[----:B------:R-:W-:-:S04]  /*0e70*/  ISETP.NE.U32.AND P0, PT, RZ, UR4, PT ;  /* 0x00000004ff007c0c */ /* 0x000fc8000bf05070 */
[----:B------:R-:W-:-:S13]  /*0e80*/  ISETP.NE.AND.EX P0, PT, RZ, UR5, PT, P0 ;  /* 0x00000005ff007c0c */ /* 0x000fda000bf05300 */
[----:B------:R-:W-:Y:S05]  /*0e90*/  @!P0 BRA `(.L_x_12) ;  /* 0x00000000000c8947 */ /* 0x000fea0003800000 */
[----:B0-----:R-:W1:Y:S02]  /*0ea0*/  LDC.64 R4, c[0x0][0x590] ;  /* 0x00016400ff047b82 */ /* 0x001e640000000a00 */
[----:B-1----:R1:W5:Y:S01]  /*0eb0*/  LDG.E R155, desc[UR36][R4.64] ;  /* 0x00000024049b7981 */ /* 0x002362000c1e1900 */
[----:B------:R-:W-:Y:S05]  /*0ec0*/  BRA `(.L_x_11) ;  /* 0x0000000000087947 */ /* 0x000fea0003800000 */
.L_x_12:
[----:B------:R-:W-:Y:S02]  /*0ed0*/  ULDC UR4, c[0x0][0x584] ;  /* 0x0001610000047ab9 */ /* 0x000fe40000000800 */
[----:B-1----:R-:W-:-:S07]  /*0ee0*/  IMAD.U32 R155, RZ, RZ, UR4 ;  /* 0x00000004ff9b7e24 */ /* 0x002fce000f8e00ff */
.L_x_11:
[----:B------:R-:W-:-:S13]  /*0ef0*/  LOP3.LUT P0, RZ, R0, 0xff, RZ, 0xc0, !PT ;  /* 0x000000ff00ff7812 */ /* 0x000fda000780c0ff */
[----:B------:R-:W-:Y:S05]  /*0f00*/  @!P0 EXIT ;  /* 0x000000000000894d */ /* 0x000fea0003800000 */
[----:B------:R-:W-:Y:S01]  /*0f10*/  ULDC UR4, c[0x0][0x28c] ;  /* 0x0000a30000047ab9 */ /* 0x000fe20000000800 */
[----:B------:R-:W-:Y:S01]  /*0f20*/  LOP3.LUT R158, R19, 0x1, RZ, 0xfc, !PT ;  /* 0x00000001139e7812 */ /* 0x000fe200078efcff */
[----:B------:R-:W-:Y:S01]  /*0f30*/  UIADD3 UR4, UR4, 0x3f, URZ ;  /* 0x0000003f04047890 */ /* 0x000fe2000fffe03f */
[----:B------:R-:W-:Y:S01]  /*0f40*/  UMOV UR38, URZ ;  /* 0x0000003f00267c82 */ /* 0x000fe20008000000 */
[----:B------:R-:W-:Y:S02]  /*0f50*/  UMOV UR39, URZ ;  /* 0x0000003f00277c82 */ /* 0x000fe40008000000 */
[----:B------:R-:W-:-:S04]  /*0f60*/  USHF.R.S32.HI UR5, URZ, 0x1f, UR4 ;  /* 0x0000001f3f057899 */ /* 0x000fc80008011404 */
[----:B------:R-:W-:-:S04]  /*0f70*/  ULEA.HI UR5, UR5, UR4, URZ, 0x6 ;  /* 0x0000000405057291 */ /* 0x000fc8000f8f303f */
[----:B------:R-:W-:-:S12]  /*0f80*/  USHF.R.S32.HI UR40, URZ, 0x6, UR5 ;  /* 0x000000063f287899 */ /* 0x000fd80008011405 */
.L_x_286:
[----:B------:R-:W-:Y:S01]  /*0f90*/  LOP3.LUT R0, R18, 0x80, RZ, 0xc0, !PT ;  /* 0x0000008012007812 */ /* 0x000fe200078ec0ff */
[----:B--2---:R-:W2:Y:S01]  /*0fa0*/  S2UR UR7, SR_CgaCtaId ;  /* 0x00000000000779c3 */ /* 0x004ea20000008800 */
[----:B------:R-:W-:Y:S02]  /*0fb0*/  UMOV UR6, 0x400 ;  /* 0x0000040000067882 */ /* 0x000fe40000000000 */
[----:B------:R-:W-:-:S06]  /*0fc0*/  SHF.R.U32.HI R0, RZ, 0x7, R0 ;  /* 0x00000007ff007819 */ /* 0x000fcc0000011600 */
[----:B---3--:R-:W3:Y:S01]  /*0fd0*/  SHFL.IDX PT, R0, R0, RZ, 0x1f ;  /* 0x00001fff00007589 */ /* 0x008ee200000e0000 */
[----:B--2---:R-:W-:Y:S01]  /*0fe0*/  ULEA UR42, UR7, UR6, 0x18 ;  /* 0x00000006072a7291 */ /* 0x004fe2000f8ec03f */
[----:B---3--:R-:W-:-:S13]  /*0ff0*/  R2UR UR4, R0 ;  /* 0x00000000000472ca */ /* 0x008fda00000e0000 */
[----:B------:R-:W-:-:S04]  /*1000*/  ULEA.HI UR5, UR4, UR4, URZ, 0x1 ;  /* 0x0000000404057291 */ /* 0x000fc8000f8f083f */
[----:B------:R-:W-:-:S04]  /*1010*/  ULOP3.LUT UR5, UR5, 0x7fffe, URZ, 0xc0, !UPT ;  /* 0x0007fffe05057892 */ /* 0x000fc8000f8ec03f */
[----:B------:R-:W-:-:S03]  /*1020*/  UIADD3 UR5, UR4, -UR5, URZ ;  /* 0x8000000504057290 */ /* 0x000fc6000fffe03f */
[----:B------:R-:W-:Y:S01]  /*1030*/  ULDC UR4, c[0x0][0x28c] ;  /* 0x0000a30000047ab9 */ /* 0x000fe20000000800 */
[----:B------:R-:W-:Y:S01]  /*1040*/  ULEA UR5, UR5, UR42, 0xd ;  /* 0x0000002a05057291 */ /* 0x000fe2000f8e683f */
[----:B------:R-:W-:-:S03]  /*1050*/  ISETP.LT.AND P0, PT, RZ, UR4, PT ;  /* 0x00000004ff007c0c */ /* 0x000fc6000bf01270 */
[----:B------:R-:W-:-:S04]  /*1060*/  UIADD3 UR5, UR5, 0x180, URZ ;  /* 0x0000018005057890 */ /* 0x000fc8000fffe03f */
[----:B------:R-:W-:-:S04]  /*1070*/  USHF.R.U32.HI UR5, URZ, 0x4, UR5 ;  /* 0x000000043f057899 */ /* 0x000fc80008011605 */
[----:B------:R-:W-:Y:S02]  /*1080*/  ULOP3.LUT UR41, UR5, 0x3fff, URZ, 0xc0, !UPT ;  /* 0x00003fff05297892 */ /* 0x000fe4000f8ec03f */
[----:B-1----:R-:W-:Y:S10]  /*1090*/  @P0 BRA `(.L_x_13) ;  /* 0x0000000000400947 */ /* 0x002ff40003800000 */
[----:B------:R-:W-:Y:S01]  /*10a0*/  MOV R0, 0x0 ;  /* 0x0000000000007802 */ /* 0x000fe20000000f00 */
[----:B------:R-:W-:Y:S01]  /*10b0*/  ULDC.64 UR4, c[0x4][0x68] ;  /* 0x01001a0000047ab9 */ /* 0x000fe20000000a00 */
[----:B------:R-:W-:Y:S01]  /*10c0*/  ULDC.64 UR6, c[0x4][0x8] ;  /* 0x0100020000067ab9 */ /* 0x000fe20000000a00 */
[----:B01----:R-:W-:Y:S01]  /*10d0*/  IMAD.U32 R4, RZ, RZ, UR4 ;  /* 0x00000004ff047e24 */ /* 0x003fe2000f8e00ff */
[----:B------:R0:W1:Y:S01]  /*10e0*/  LDC.64 R14, c[0x4][R0] ;  /* 0x01000000000e7b82 */ /* 0x0000620000000a00 */
[----:B------:R-:W-:Y:S01]  /*10f0*/  IMAD.U32 R5, RZ, RZ, UR5 ;  /* 0x00000005ff057e24 */ /* 0x000fe2000f8e00ff */
[----:B------:R-:W-:Y:S01]  /*1100*/  ULDC.64 UR4, c[0x4][0x70] ;  /* 0x01001c0000047ab9 */ /* 0x000fe20000000a00 */
[----:B------:R-:W-:Y:S02]  /*1110*/  IMAD.U32 R10, RZ, RZ, UR6 ;  /* 0x00000006ff0a7e24 */ /* 0x000fe4000f8e00ff */
[----:B------:R-:W-:Y:S02]  /*1120*/  IMAD.U32 R6, RZ, RZ, UR4 ;  /* 0x00000004ff067e24 */ /* 0x000fe4000f8e00ff */
[----:B------:R-:W-:-:S02]  /*1130*/  IMAD.U32 R7, RZ, RZ, UR5 ;  /* 0x00000005ff077e24 */ /* 0x000fc4000f8e00ff */
[----:B------:R-:W-:Y:S02]  /*1140*/  IMAD.U32 R11, RZ, RZ, UR7 ;  /* 0x00000007ff0b7e24 */ /* 0x000fe4000f8e00ff */
[----:B------:R-:W-:Y:S02]  /*1150*/  IMAD.MOV.U32 R8, RZ, RZ, 0x1e1 ;  /* 0x000001e1ff087424 */ /* 0x000fe400078e00ff */
[----:B------:R-:W-:Y:S02]  /*1160*/  IMAD.MOV.U32 R12, RZ, RZ, 0x1 ;  /* 0x00000001ff0c7424 */ /* 0x000fe400078e00ff */
[----:B0-----:R-:W-:-:S07]  /*1170*/  IMAD.MOV.U32 R13, RZ, RZ, RZ ;  /* 0x000000ffff0d7224 */ /* 0x001fce00078e00ff */
[----:B------:R-:W-:-:S07]  /*1180*/  LEPC R20, `(.L_x_13) ;  /* 0x000000001014794e */ /* 0x000fce0000000000 */
[----:B-1---5:R-:W-:Y:S05]  /*1190*/  CALL.ABS.NOINC R14 ;  /* 0x000000000e007343 */ /* 0x022fea0003c00000 */
.L_x_13:
[----:B------:R-:W-:-:S13]  /*11a0*/  ISETP.NE.AND P0, PT, R158, 0x3, PT ;  /* 0x000000039e00780c */ /* 0x000fda0003f05270 */
[----:B------:R-:W-:Y:S05]  /*11b0*/  @!P0 BRA `(.L_x_14) ;  /* 0x0000000000048947 */ /* 0x000fea0003800000 */
[----:B------:R-:W-:Y:S01]  /*11c0*/  BPT.TRAP 0x1 ;  /* 0x000000040000795c */ /* 0x000fe20000300000 */
.L_x_14:
[----:B------:R-:W-:Y:S02]  /*11d0*/  IMAD.U32 R3, RZ, RZ, UR39 ;  /* 0x00000027ff037e24 */ /* 0x000fe4000f8e00ff */
[----:B------:R-:W-:-:S03]  /*11e0*/  IMAD.U32 R0, RZ, RZ, UR38 ;  /* 0x00000026ff007e24 */ /* 0x000fc6000f8e00ff */
[----:B------:R-:W-:Y:S02]  /*11f0*/  LEA R3, R3, UR42, 0x3 ;  /* 0x0000002a03037c11 */ /* 0x000fe4000f8e18ff */
[----:B------:R-:W-:-:S04]  /*1200*/  SHF.L.U32 R0, R0, 0x1f, RZ ;  /* 0x0000001f00007819 */ /* 0x000fc800000006ff */
[----:B------:R2:W3:Y:S01]  /*1210*/  SYNCS.PHASECHK.TRANS64.TRYWAIT P1, [R3+URZ], R0 ;  /* 0x00000000030075a7 */ /* 0x0004e2000802017f */
[----:B------:R-:W-:Y:S05]  /*1220*/  @!P0 BRA `(.L_x_15) ;  /* 0x0000000000048947 */ /* 0x000fea0003800000 */
[----:B------:R-:W-:Y:S01]  /*1230*/  BPT.TRAP 0x1 ;  /* 0x000000040000795c */ /* 0x000fe20000300000 */
.L_x_15:
[----:B---3--:R-:W-:Y:S05]  /*1240*/  @P1 BRA `(.L_x_16) ;  /* 0x0000000000081947 */ /* 0x008fea0003800000 */
[----:B------:R-:W3:Y:S02]  /*1250*/  SYNCS.PHASECHK.TRANS64.TRYWAIT P1, [R3+URZ], R0 ;  /* 0x00000000030075a7 */ /* 0x000ee4000802017f */
[----:B---3--:R-:W-:Y:S05]  /*1260*/  @!P1 BRA `(.L_x_17) ;  /* 0x000000a4006c9947 */ /* 0x008fea0003800000 */
.L_x_16:
[----:B------:R-:W-:-:S04]  /*1270*/  UISETP.LT.AND UP0, UPT, UR40, 0x1, UPT ;  /* 0x000000012800788c */ /* 0x000fc8000bf01270 */
[----:B------:R-:W-:-:S04]  /*1280*/  USEL UR4, UR40, 0x1, UP0 ;  /* 0x0000000128047887 */ /* 0x000fc80008000000 */
[----:B------:R-:W-:-:S06]  /*1290*/  UIADD3 UR4, UR40, -UR4, URZ ;  /* 0x8000000428047290 */ /* 0x000fcc000fffe03f */
[----:B--23--:R-:W-:Y:S01]  /*12a0*/  IMAD.U32 R0, RZ, RZ, UR4 ;  /* 0x00000004ff007e24 */ /* 0x00cfe2000f8e00ff */
[----:B------:R-:W-:Y:S05]  /*12b0*/  WARPSYNC.ALL ;  /* 0x0000000000007948 */ /* 0x000fea0003800000 */
[----:B------:R-:W-:Y:S01]  /*12c0*/  ISETP.GE.AND P1, PT, R0, 0x1, PT ;  /* 0x000000010000780c */ /* 0x000fe20003f26270 */
[----:B------:R-:W-:Y:S01]  /*12d0*/  UIADD3 UR4, UR42, 0x1c180, URZ ;  /* 0x0001c1802a047890 */ /* 0x000fe2000fffe03f */
[----:B------:R-:W-:Y:S01]  /*12e0*/  WARPGROUP.ARRIVE ;  /* 0x00000000000079c5 */ /* 0x000fe20000000000 */
[----:B------:R-:W-:Y:S01]  /*12f0*/  UMOV UR9, 0x40000040 ;  /* 0x4000004000097882 */ /* 0x000fe20000000000 */
[----:B------:R-:W-:Y:S01]  /*1300*/  UMOV UR11, 0x40000040 ;  /* 0x40000040000b7882 */ /* 0x000fe20000000000 */
[----:B------:R-:W-:-:S04]  /*1310*/  USHF.R.U32.HI UR4, URZ, 0x4, UR4 ;  /* 0x000000043f047899 */ /* 0x000fc80008011604 */
[----:B------:R-:W-:Y:S02]  /*1320*/  ULOP3.LUT UR5, UR4, 0x3fff, URZ, 0xc0, !UPT ;  /* 0x00003fff04057892 */ /* 0x000fe4000f8ec03f */
[----:B------:R-:W-:Y:S02]  /*1330*/  ULOP3.LUT UR4, UR41, 0x10000, URZ, 0xfc, !UPT ;  /* 0x0001000029047892 */ /* 0x000fe4000f8efc3f */
[----:B------:R-:W-:Y:S02]  /*1340*/  ULOP3.LUT UR5, UR5, 0x10000, URZ, 0xfc, !UPT ;  /* 0x0001000005057892 */ /* 0x000fe4000f8efc3f */
[----:B------:R-:W-:Y:S02]  /*1350*/  ULEA UR6, UR39, UR4, 0xa ;  /* 0x0000000427067291 */ /* 0x000fe4000f8e503f */
[----:B------:R-:W-:-:S05]  /*1360*/  ULEA UR7, UR39, UR5, 0xb ;  /* 0x0000000527077291 */ /* 0x000fca000f8e583f */
[----:B------:R-:W-:Y:S02]  /*1370*/  UMOV UR8, UR6 ;  /* 0x0000000600087c82 */ /* 0x000fe40008000000 */
[----:B------:R-:W-:Y:S02]  /*1380*/  UMOV UR10, UR7 ;  /* 0x00000007000a7c82 */ /* 0x000fe40008000000 */
[----:B------:R-:W-:Y:S01]  /*1390*/  HGMMA.64x256x16.F32 R24, gdesc[UR8], RZ, !UPT, gsb0 ;  /* 0x03e00000081879f0 */ /* 0x000fe2000c0008ff */
[----:B------:R-:W-:Y:S02]  /*13a0*/  UIADD3 UR8, UR6, 0x2, URZ ;  /* 0x0000000206087890 */ /* 0x000fe4000fffe03f */
[----:B------:R-:W-:Y:S01]  /*13b0*/  UIADD3 UR10, UR7, 0x2, URZ ;  /* 0x00000002070a7890 */ /* 0x000fe2000fffe03f */
[----:B------:R-:W-:Y:S01]  /*13c0*/  UMOV UR9, 0x40000040 ;  /* 0x4000004000097882 */ /* 0x000fe20000000000 */
[----:B------:R-:W-:Y:S01]  /*13d0*/  UMOV UR11, 0x40000040 ;  /* 0x40000040000b7882 */ /* 0x000fe20000000000 */
[----:B------:R-:W-:-:S02]  /*13e0*/  WARPGROUP.DEPBAR.LE gsb0, 0x0 ;  /* 0x00008000000079c5 */ /* 0x000fc40000010000 */
[----:B------:R-:W-:-:S15]  /*13f0*/  WARPGROUP.ARRIVE ;  /* 0x00000000000079c5 */ /* 0x000fde0000000000 */
[----:B------:R-:W-:-:S05]  /*1400*/  NOP ;  /* 0x0000000000007918 */ /* 0x000fca0000000000 */
[----:B------:R-:W-:Y:S01]  /*1410*/  HGMMA.64x256x16.F32 R24, gdesc[UR8], R24, gsb0 ;  /* 0x03e00000081879f0 */ /* 0x000fe20008000818 */
[----:B------:R-:W-:Y:S02]  /*1420*/  UIADD3 UR8, UR6, 0x4, URZ ;  /* 0x0000000406087890 */ /* 0x000fe4000fffe03f */
[----:B------:R-:W-:Y:S01]  /*1430*/  UIADD3 UR10, UR7, 0x4, URZ ;  /* 0x00000004070a7890 */ /* 0x000fe2000fffe03f */
[----:B------:R-:W-:Y:S01]  /*1440*/  UMOV UR9, 0x40000040 ;  /* 0x4000004000097882 */ /* 0x000fe20000000000 */
[----:B------:R-:W-:Y:S01]  /*1450*/  UMOV UR11, 0x40000040 ;  /* 0x40000040000b7882 */ /* 0x000fe20000000000 */
[----:B------:R-:W-:Y:S02]  /*1460*/  WARPGROUP.DEPBAR.LE gsb0, 0x0 ;  /* 0x00008000000079c5 */ /* 0x000fe40000010000 */
        /* <DEDUP_REMOVED lines=10> */
[----:B------:R-:W-:Y:S03]  /*1510*/  HGMMA.64x256x16.F32 R24, gdesc[UR8], R24, gsb0 ;  /* 0x03e00000081879f0 */ /* 0x000fe60008000818 */
[----:B------:R-:W-:Y:S02]  /*1520*/  WARPGROUP.DEPBAR.LE gsb0, 0x0 ;  /* 0x00008000000079c5 */ /* 0x000fe40000010000 */
[----:B------:R-:W-:Y:S05]  /*1530*/  @!P1 BRA `(.L_x_18) ;  /* 0x0000000400249947 */ /* 0x000fea0003800000 */
[----:B------:R-:W-:-:S04]  /*1540*/  UIADD3 UR6, UR39, 0x1, URZ ;  /* 0x0000000127067890 */ /* 0x000fc8000fffe03f */
[----:B------:R-:W-:-:S04]  /*1550*/  UISETP.NE.AND UP0, UPT, UR6, 0x7, UPT ;  /* 0x000000070600788c */ /* 0x000fc8000bf05270 */
[----:B------:R-:W-:Y:S02]  /*1560*/  USEL UR7, URZ, 0x1, UP0 ;  /* 0x000000013f077887 */ /* 0x000fe40008000000 */
[----:B------:R-:W-:Y:S02]  /*1570*/  USEL UR6, UR6, URZ, UP0 ;  /* 0x0000003f06067287 */ /* 0x000fe40008000000 */
[----:B------:R-:W-:-:S06]  /*1580*/  ULOP3.LUT UR7, UR38, UR7, URZ, 0x3c, !UPT ;  /* 0x0000000726077292 */ /* 0x000fcc000f8e3c3f */
[----:B01----:R-:W-:Y:S01]  /*1590*/  IMAD.U32 R5, RZ, RZ, UR7 ;  /* 0x00000007ff057e24 */ /* 0x003fe2000f8e00ff */
[----:B------:R-:W-:-:S06]  /*15a0*/  UMOV UR7, UR39 ;  /* 0x0000002700077c82 */ /* 0x000fcc0008000000 */
.L_x_25:
[----:B01----:R-:W-:Y:S05]  /*15b0*/  @!P0 BRA `(.L_x_19) ;  /* 0x0000000000048947 */ /* 0x003fea0003800000 */
[----:B------:R-:W-:Y:S01]  /*15c0*/  BPT.TRAP 0x1 ;  /* 0x000000040000795c */ /* 0x000fe20000300000 */
.L_x_19:
[----:B------:R-:W0:Y:S01]  /*15d0*/  S2UR UR9, SR_CgaCtaId ;  /* 0x00000000000979c3 */ /* 0x000e220000008800 */
[----:B------:R-:W-:Y:S01]  /*15e0*/  UMOV UR8, 0x400 ;  /* 0x0000040000087882 */ /* 0x000fe20000000000 */
[----:B------:R-:W-:Y:S01]  /*15f0*/  SHF.L.U32 R3, R5, 0x1f, RZ ;  /* 0x0000001f05037819 */ /* 0x000fe200000006ff */
[----:B0-----:R-:W-:-:S04]  /*1600*/  ULEA UR14, UR9, UR8, 0x18 ;  /* 0x00000008090e7291 */ /* 0x001fc8000f8ec03f */
[----:B------:R-:W-:-:S09]  /*1610*/  ULEA UR8, UR6, UR14, 0x3 ;  /* 0x0000000e06087291 */ /* 0x000fd2000f8e183f */
[----:B------:R0:W1:Y:S01]  /*1620*/  SYNCS.PHASECHK.TRANS64.TRYWAIT P1, [UR8], R3 ;  /* 0x00000003ff0075a7 */ /* 0x0000620008020148 */
[----:B------:R-:W-:Y:S05]  /*1630*/  @!P0 BRA `(.L_x_20) ;  /* 0x0000000000048947 */ /* 0x000fea0003800000 */
[----:B------:R-:W-:Y:S01]  /*1640*/  BPT.TRAP 0x1 ;  /* 0x000000040000795c */ /* 0x000fe20000300000 */
.L_x_20:
[----:B-1----:R-:W-:Y:S05]  /*1650*/  @P1 BRA `(.L_x_21) ;  /* 0x0000000000081947 */ /* 0x002fea0003800000 */
[----:B------:R-:W1:Y:S02]  /*1660*/  SYNCS.PHASECHK.TRANS64.TRYWAIT P1, [UR8], R3 ;  /* 0x00000003ff0075a7 */ /* 0x000e640008020148 */
[----:B-1----:R-:W-:Y:S05]  /*1670*/  @!P1 BRA `(.L_x_22) ;  /* 0x000000a0007c9947 */ /* 0x002fea0003800000 */
.L_x_21:
[----:B------:R-:W-:Y:S01]  /*1680*/  ULEA UR12, UR6, UR4, 0xa ;  /* 0x00000004060c7291 */ /* 0x000fe2000f8e503f */
[----:B------:R-:W-:Y:S01]  /*1690*/  WARPGROUP.ARRIVE ;  /* 0x00000000000079c5 */ /* 0x000fe20000000000 */
[----:B------:R-:W-:Y:S01]  /*16a0*/  ULEA UR13, UR6, UR5, 0xb ;  /* 0x00000005060d7291 */ /* 0x000fe2000f8e583f */
[----:B------:R-:W-:Y:S01]  /*16b0*/  UMOV UR9, 0x40000040 ;  /* 0x4000004000097882 */ /* 0x000fe20000000000 */
[----:B------:R-:W-:-:S03]  /*16c0*/  UMOV UR11, 0x40000040 ;  /* 0x40000040000b7882 */ /* 0x000fc60000000000 */
[----:B------:R-:W-:Y:S02]  /*16d0*/  UMOV UR8, UR12 ;  /* 0x0000000c00087c82 */ /* 0x000fe40008000000 */
[----:B------:R-:W-:Y:S02]  /*16e0*/  UMOV UR10, UR13 ;  /* 0x0000000d000a7c82 */ /* 0x000fe40008000000 */
[----:B------:R-:W-:Y:S01]  /*16f0*/  HGMMA.64x256x16.F32 R24, gdesc[UR8], R24, gsb0 ;  /* 0x03e00000081879f0 */ /* 0x000fe20008000818 */
        /* <DEDUP_REMOVED lines=26> */
[----:B------:R-:W-:Y:S01]  /*18a0*/  BPT.TRAP 0x1 ;  /* 0x000000040000795c */ /* 0x000fe20000300000 */
.L_x_23:
[----:B------:R-:W-:Y:S01]  /*18b0*/  ULEA UR8, UR7, UR14, 0x3 ;  /* 0x0000000e07087291 */ /* 0x000fe2000f8e183f */
[----:B------:R-:W-:-:S03]  /*18c0*/  ISETP.GT.U32.AND P1, PT, R19, 0x1, PT ;  /* 0x000000011300780c */ /* 0x000fc60003f24070 */
[----:B------:R-:W-:-:S04]  /*18d0*/  UIADD3 UR8, UR8, 0x38, URZ ;  /* 0x0000003808087890 */ /* 0x000fc8000fffe03f */
[----:B------:R-:W-:-:S09]  /*18e0*/  UPRMT UR8, URZ, 0x654, UR8 ;  /* 0x000006543f087896 */ /* 0x000fd20008000008 */
[----:B------:R-:W-:Y:S01]  /*18f0*/  SYNCS.ARRIVE.TRANS64.RED.A1T0 RZ, [UR8], RZ ;  /* 0x000000ffffff79a7 */ /* 0x000fe20008100408 */
[----:B------:R-:W-:Y:S05]  /*1900*/  @P1 BRA `(.L_x_24) ;  /* 0x0000000000041947 */ /* 0x000fea0003800000 */
[----:B------:R-:W-:Y:S01]  /*1910*/  BPT.TRAP 0x1 ;  /* 0x000000040000795c */ /* 0x000fe20000300000 */
.L_x_24:
[----:B------:R-:W-:Y:S01]  /*1920*/  UIADD3 UR6, UR6, 0x1, URZ ;  /* 0x0000000106067890 */ /* 0x000fe2000fffe03f */
[C---:B------:R-:W-:Y:S01]  /*1930*/  ISETP.GT.AND P1, PT, R0.reuse, 0x1, PT ;  /* 0x000000010000780c */ /* 0x040fe20003f24270 */
[----:B------:R-:W-:Y:S01]  /*1940*/  UIADD3 UR7, UR7, 0x1, URZ ;  /* 0x0000000107077890 */ /* 0x000fe2000fffe03f */
[----:B------:R-:W-:Y:S01]  /*1950*/  VIADD R0, R0, 0xffffffff ;  /* 0xffffffff00007836 */ /* 0x000fe20000000000 */
[----:B------:R-:W-:Y:S02]  /*1960*/  UISETP.NE.AND UP0, UPT, UR6, 0x7, UPT ;  /* 0x000000070600788c */ /* 0x000fe4000bf05270 */
[----:B------:R-:W-:Y:S02]  /*1970*/  UISETP.NE.AND UP1, UPT, UR7, 0x7, UPT ;  /* 0x000000070700788c */ /* 0x000fe4000bf25270 */
[----:B------:R-:W-:Y:S02]  /*1980*/  USEL UR8, URZ, 0x1, UP0 ;  /* 0x000000013f087887 */ /* 0x000fe40008000000 */
[----:B------:R-:W-:-:S02]  /*1990*/  USEL UR6, UR6, URZ, UP0 ;  /* 0x0000003f06067287 */ /* 0x000fc40008000000 */
[----:B------:R-:W-:Y:S02]  /*19a0*/  USEL UR7, UR7, URZ, UP1 ;  /* 0x0000003f07077287 */ /* 0x000fe40008800000 */
[----:B------:R-:W-:Y:S01]  /*19b0*/  LOP3.LUT R5, R5, UR8, RZ, 0x3c, !PT ;  /* 0x0000000805057c12 */ /* 0x000fe2000f8e3cff */
[----:B------:R-:W-:Y:S09]  /*19c0*/  @P1 BRA `(.L_x_25) ;  /* 0xfffffff800f81947 */ /* 0x000ff2000383ffff */
.L_x_18:
[----:B------:R-:W2:Y:S02]  /*19d0*/  LDC R0, c[0x0][0x28c] ;  /* 0x0000a300ff007b82 */ /* 0x000ea40000000800 */
[----:B--2---:R-:W-:-:S13]  /*19e0*/  ISETP.GE.AND P1, PT, R0, 0x1, PT ;  /* 0x000000010000780c */ /* 0x004fda0003f26270 */
[----:B------:R-:W-:Y:S05]  /*19f0*/  @!P1 BRA `(.L_x_26) ;  /* 0x0000000000509947 */ /* 0x000fea0003800000 */
[----:B------:R-:W-:Y:S05]  /*1a00*/  @!P0 BRA `(.L_x_27) ;  /* 0x0000000000048947 */ /* 0x000fea0003800000 */
[----:B------:R-:W-:Y:S01]  /*1a10*/  BPT.TRAP 0x1 ;  /* 0x000000040000795c */ /* 0x000fe20000300000 */
.L_x_27:
[----:B------:R-:W-:Y:S01]  /*1a20*/  UISETP.LT.AND UP0, UPT, UR40, 0x1, UPT ;  /* 0x000000012800788c */ /* 0x000fe2000bf01270 */
[----:B------:R-:W2:Y:S01]  /*1a30*/  S2UR UR7, SR_CgaCtaId ;  /* 0x00000000000779c3 */ /* 0x000ea20000008800 */
[----:B------:R-:W-:Y:S02]  /*1a40*/  ISETP.GT.U32.AND P0, PT, R19, 0x1, PT ;  /* 0x000000011300780c */ /* 0x000fe40003f04070 */
[----:B------:R-:W-:-:S04]  /*1a50*/  USEL UR6, UR40, 0x1, UP0 ;  /* 0x0000000128067887 */ /* 0x000fc80008000000 */
[----:B------:R-:W-:-:S04]  /*1a60*/  UIADD3 UR6, UR39, UR40, -UR6 ;  /* 0x0000002827067290 */ /* 0x000fc8000fffe806 */
[----:B------:R-:W-:-:S04]  /*1a70*/  UIMAD.WIDE.U32 UR4, UR6, 0x24924925, URZ ;  /* 0x24924925060478a5 */ /* 0x000fc8000f8e003f */
[----:B------:R-:W-:-:S04]  /*1a80*/  UIADD3 UR4, UR6, -UR5, URZ ;  /* 0x8000000506047290 */ /* 0x000fc8000fffe03f */
[----:B------:R-:W-:-:S03]  /*1a90*/  ULEA.HI UR4, UR4, UR5, URZ, 0x1f ;  /* 0x0000000504047291 */ /* 0x000fc6000f8ff83f */
[----:B------:R-:W-:Y:S01]  /*1aa0*/  UMOV UR5, 0x400 ;  /* 0x0000040000057882 */ /* 0x000fe20000000000 */
[----:B------:R-:W-:Y:S02]  /*1ab0*/  USHF.R.U32.HI UR4, URZ, 0x2, UR4 ;  /* 0x000000023f047899 */ /* 0x000fe40008011604 */
[----:B--2---:R-:W-:Y:S02]  /*1ac0*/  ULEA UR5, UR7, UR5, 0x18 ;  /* 0x0000000507057291 */ /* 0x004fe4000f8ec03f */
[----:B------:R-:W-:-:S04]  /*1ad0*/  UIMAD UR4, UR4, -0x7, UR6 ;  /* 0xfffffff9040478a4 */ /* 0x000fc8000f8e0206 */
[----:B------:R-:W-:-:S04]  /*1ae0*/  ULEA UR4, UR4, UR5, 0x3 ;  /* 0x0000000504047291 */ /* 0x000fc8000f8e183f */
[----:B------:R-:W-:-:S04]  /*1af0*/  UIADD3 UR4, UR4, 0x38, URZ ;  /* 0x0000003804047890 */ /* 0x000fc8000fffe03f */
[----:B------:R-:W-:-:S09]  /*1b00*/  UPRMT UR4, URZ, 0x654, UR4 ;  /* 0x000006543f047896 */ /* 0x000fd20008000004 */
[----:B------:R-:W-:Y:S01]  /*1b10*/  SYNCS.ARRIVE.TRANS64.RED.A1T0 RZ, [UR4], RZ ;  /* 0x000000ffffff79a7 */ /* 0x000fe20008100404 */
[----:B------:R-:W-:Y:S05]  /*1b20*/  @P0 BRA `(.L_x_26) ;  /* 0x0000000000040947 */ /* 0x000fea0003800000 */
[----:B------:R-:W-:Y:S01]  /*1b30*/  BPT.TRAP 0x1 ;  /* 0x000000040000795c */ /* 0x000fe20000300000 */
.L_x_26:
[----:B------:R-:W2:Y:S01]  /*1b40*/  LDC R7, c[0x0][0x288] ;  /* 0x0000a200ff077b82 */ /* 0x000ea20000000800 */
[----:B01----:R-:W-:Y:S01]  /*1b50*/  LOP3.LUT R4, R18, 0x60, RZ, 0xc0, !PT ;  /* 0x0000006012047812 */ /* 0x003fe200078ec0ff */
[----:B------:R-:W-:Y:S01]  /*1b60*/  UIADD3 UR39, UR40, UR39, URZ ;  /* 0x0000002728277290 */ /* 0x000fe2000fffe03f */
[----:B------:R-:W-:Y:S01]  /*1b70*/  LOP3.LUT R0, R22, 0x1, RZ, 0xc0, !PT ;  /* 0x0000000116007812 */ /* 0x000fe200078ec0ff */
[----:B------:R-:W-:Y:S01]  /*1b80*/  ULDC UR7, c[0x0][0x284] ;  /* 0x0000a10000077ab9 */ /* 0x000fe20000000800 */
[----:B------:R-:W-:Y:S01]  /*1b90*/  SHF.R.U32.HI R3, RZ, 0x2, R18 ;  /* 0x00000002ff037819 */ /* 0x000fe20000011612 */
[----:B------:R-:W-:Y:S01]  /*1ba0*/  UISETP.GT.U32.AND UP0, UPT, UR39, 0x6, UPT ;  /* 0x000000062700788c */ /* 0x000fe2000bf04070 */
[----:B------:R-:W-:Y:S01]  /*1bb0*/  SHF.R.U32.HI R10, RZ, 0x1, R4 ;  /* 0x00000001ff0a7819 */ /* 0x000fe20000011604 */
[----:B------:R-:W-:Y:S01]  /*1bc0*/  IMAD.SHL.U32 R4, R0, 0x40, RZ ;  /* 0x0000004000047824 */ /* 0x000fe200078e00ff */
[----:B------:R-:W-:Y:S01]  /*1bd0*/  LOP3.LUT R3, R3, 0x7, RZ, 0xc0, !PT ;  /* 0x0000000703037812 */ /* 0x000fe200078ec0ff */
[----:B------:R-:W-:Y:S01]  /*1be0*/  UIMAD.WIDE.U32 UR4, UR39, 0x24924925, URZ ;  /* 0x24924925270478a5 */ /* 0x000fe2000f8e003f */
[----:B------:R-:W-:Y:S01]  /*1bf0*/  SHF.R.S32.HI R21, RZ, 0x1f, R23 ;  /* 0x0000001fff157819 */ /* 0x000fe20000011417 */
[----:B------:R-:W-:Y:S01]  /*1c00*/  UISETP.LT.U32.AND UP0, UPT, UR40, 0x7, UP0 ;  /* 0x000000072800788c */ /* 0x000fe20008701070 */
[--C-:B------:R-:W-:Y:S01]  /*1c10*/  IADD3 R5, RZ, -R10, -R3.reuse ;  /* 0x8000000aff057210 */ /* 0x100fe20007ffe803 */
[----:B------:R-:W-:Y:S01]  /*1c20*/  UIADD3 UR4, UR39, -UR5, URZ ;  /* 0x8000000527047290 */ /* 0x000fe2000fffe03f */
[----:B------:R-:W-:Y:S01]  /*1c30*/  LOP3.LUT R3, R4, 0x40, R3, 0xe2, !PT ;  /* 0x0000004004037812 */ /* 0x000fe200078ee203 */
[----:B------:R-:W-:Y:S01]  /*1c40*/  IMAD.SHL.U32 R4, R18, 0x2, RZ ;  /* 0x0000000212047824 */ /* 0x000fe200078e00ff */
[----:B------:R-:W-:Y:S01]  /*1c50*/  UISETP.GE.U32.AND UP1, UPT, UR40, 0x7, UPT ;  /* 0x000000072800788c */ /* 0x000fe2000bf26070 */
[----:B------:R-:W-:Y:S01]  /*1c60*/  IMAD R11, R0, -0x40, R5 ;  /* 0xffffffc0000b7824 */ /* 0x000fe200078e0205 */
[----:B------:R-:W-:Y:S01]  /*1c70*/  LOP3.LUT R0, R18, 0x3, RZ, 0xc0, !PT ;  /* 0x0000000312007812 */ /* 0x000fe200078ec0ff */
[----:B------:R-:W-:Y:S01]  /*1c80*/  ULDC.64 UR8, c[0x0][0x5d0] ;  /* 0x0001740000087ab9 */ /* 0x000fe20000000a00 */
[----:B------:R-:W-:Y:S01]  /*1c90*/  LOP3.LUT R9, R4, 0x6, RZ, 0xc0, !PT ;  /* 0x0000000604097812 */ /* 0x000fe200078ec0ff */
[----:B------:R-:W-:Y:S01]  /*1ca0*/  USEL UR6, URZ, 0x1, !UP0 ;  /* 0x000000013f067887 */ /* 0x000fe2000c000000 */
[----:B------:R-:W-:Y:S01]  /*1cb0*/  IMAD R4, R21, UR8, RZ ;  /* 0x0000000815047c24 */ /* 0x000fe2000f8e02ff */
[----:B------:R-:W-:Y:S01]  /*1cc0*/  ULEA.HI UR4, UR4, UR5, URZ, 0x1f ;  /* 0x0000000504047291 */ /* 0x000fe2000f8ff83f */
[----:B------:R-:W-:Y:S01]  /*1cd0*/  PRMT R8, R9, 0x6540, R152 ;  /* 0x0000654009087816 */ /* 0x000fe20000000098 */
[----:B------:R-:W-:Y:S01]  /*1ce0*/  IMAD.SHL.U32 R152, R152, 0x100, RZ ;  /* 0x0000010098987824 */ /* 0x000fe200078e00ff */
[----:B------:R-:W-:Y:S01]  /*1cf0*/  ULOP3.LUT UR38, UR38, UR6, URZ, 0x3c, !UPT ;  /* 0x0000000626267292 */ /* 0x000fe2000f8e3c3f */
[----:B--2---:R-:W-:Y:S01]  /*1d00*/  IMAD R13, R0, -0x2, R7 ;  /* 0xfffffffe000d7824 */ /* 0x004fe200078e0207 */
[----:B------:R-:W-:Y:S01]  /*1d10*/  SHF.R.S32.HI R9, RZ, 0x1f, R8 ;  /* 0x0000001fff097819 */ /* 0x000fe20000011408 */
[C---:B------:R-:W-:Y:S01]  /*1d20*/  IMAD.SHL.U32 R0, R153.reuse, 0x80, RZ ;  /* 0x0000008099007824 */ /* 0x040fe200078e00ff */
[----:B------:R-:W-:Y:S01]  /*1d30*/  ISETP.GE.AND P0, PT, R152, R7, PT ;  /* 0x000000079800720c */ /* 0x000fe20003f06270 */
[----:B------:R-:W-:Y:S01]  /*1d40*/  USHF.R.U32.HI UR4, URZ, 0x2, UR4 ;  /* 0x000000023f047899 */ /* 0x000fe20008011604 */
[----:B------:R-:W-:-:S02]  /*1d50*/  IMAD.WIDE R6, R153, 0x80, RZ ;  /* 0x0000008099067825 */ /* 0x000fc400078e02ff */
[C---:B------:R-:W-:Y:S01]  /*1d60*/  ISETP.GE.OR P0, PT, R0.reuse, UR7, P0 ;  /* 0x0000000700007c0c */ /* 0x040fe20008706670 */
[----:B------:R-:W-:Y:S01]  /*1d70*/  @UP1 ULOP3.LUT UR38, UR38, 0x1, UR4, 0x78, !UPT ;  /* 0x0000000126261892 */ /* 0x000fe2000f8e7804 */
[C---:B------:R-:W-:Y:S01]  /*1d80*/  IMAD R15, R23.reuse, UR9, R4 ;  /* 0x00000009170f7c24 */ /* 0x040fe2000f8e0204 */
[----:B------:R-:W-:Y:S01]  /*1d90*/  UIMAD UR39, UR4, -0x7, UR39 ;  /* 0xfffffff9042778a4 */ /* 0x000fe2000f8e0227 */
[----:B------:R-:W-:Y:S01]  /*1da0*/  IMAD.WIDE.U32 R4, R23, UR8, R8 ;  /* 0x0000000817047c25 */ /* 0x000fe2000f8e0008 */
[----:B------:R-:W-:Y:S02]  /*1db0*/  IADD3 R0, -R0, UR7, R11 ;  /* 0x0000000700007c10 */ /* 0x000fe4000fffe10b */
[----:B------:R-:W-:Y:S01]  /*1dc0*/  LOP3.LUT R167, R6, R3, R10, 0xfe, !PT ;  /* 0x0000000306a77212 */ /* 0x000fe200078efe0a */
[----:B------:R-:W-:Y:S02]  /*1dd0*/  IMAD.IADD R5, R5, 0x1, R15 ;  /* 0x0000000105057824 */ /* 0x000fe400078e020f */
[----:B------:R-:W-:-:S02]  /*1de0*/  IMAD.IADD R3, R13, 0x1, -R152 ;  /* 0x000000010d037824 */ /* 0x000fc400078e0a98 */
[----:B------:R-:W-:Y:S01]  /*1df0*/  IMAD.MOV.U32 R153, RZ, RZ, -0x1 ;  /* 0xffffffffff997424 */ /* 0x000fe200078e00ff */
[----:B------:R-:W-:Y:S06]  /*1e00*/  @P0 BRA `(.L_x_28) ;  /* 0x0000007800dc0947 */ /* 0x000fec0003800000 */
[----:B------:R-:W0:Y:S01]  /*1e10*/  LDC.64 R10, c[0x0][0x5c8] ;  /* 0x00017200ff0a7b82 */ /* 0x000e220000000a00 */
[----:B-----5:R-:W-:Y:S01]  /*1e20*/  FSETP.NEU.AND P0, PT, R155, RZ, PT ;  /* 0x000000ff9b00720b */ /* 0x020fe20003f0d000 */
[----:B------:R-:W-:Y:S01]  /*1e30*/  BSSY B0, `(.L_x_28) ;  /* 0x00007b4000007945 */ /* 0x000fe20003800000 */
[----:B------:R-:W-:-:S04]  /*1e40*/  ISETP.GT.AND P2, PT, R3, RZ, PT ;  /* 0x000000ff0300720c */ /* 0x000fc80003f44270 */
[----:B------:R-:W-:Y:S01]  /*1e50*/  ISETP.GT.AND P1, PT, R0, RZ, P2 ;  /* 0x000000ff0000720c */ /* 0x000fe20001724270 */
[-C--:B0-----:R-:W-:Y:S02]  /*1e60*/  IMAD R12, R7, R10.reuse, RZ ;  /* 0x0000000a070c7224 */ /* 0x081fe400078e02ff */
[----:B------:R-:W-:-:S04]  /*1e70*/  IMAD.WIDE.U32 R160, R167, R10, R4 ;  /* 0x0000000aa7a07225 */ /* 0x000fc800078e0004 */
[----:B------:R-:W-:-:S04]  /*1e80*/  IMAD R5, R167, R11, R12 ;  /* 0x0000000ba7057224 */ /* 0x000fc800078e020c */
[----:B------:R-:W-:Y:S01]  /*1e90*/  IMAD.IADD R169, R161, 0x1, R5 ;  /* 0x00000001a1a97824 */ /* 0x000fe200078e0205 */
[----:B------:R-:W-:Y:S06]  /*1ea0*/  @!P0 BRA `(.L_x_29) ;  /* 0x0000005400988947 */ /* 0x000fec0003800000 */
[----:B------:R-:W0:Y:S01]  /*1eb0*/  LDC.64 R14, c[0x0][0x5b8] ;  /* 0x00016e00ff0e7b82 */ /* 0x000e220000000a00 */
[----:B------:R-:W-:-:S07]  /*1ec0*/  ULDC.64 UR4, c[0x0][0x5c0] ;  /* 0x0001700000047ab9 */ /* 0x000fce0000000a00 */
[----:B------:R-:W1:Y:S08]  /*1ed0*/  LDC.64 R164, c[0x0][0x5b0] ;  /* 0x00016c00ffa47b82 */ /* 0x000e700000000a00 */
[----:B------:R-:W2:Y:S01]  /*1ee0*/  LDC.64 R12, c[0x0][0x5a8] ;  /* 0x00016a00ff0c7b82 */ /* 0x000ea20000000a00 */
[-C--:B0-----:R-:W-:Y:S02]  /*1ef0*/  IMAD R4, R21, R14.reuse, RZ ;  /* 0x0000000e15047224 */ /* 0x081fe400078e02ff */
[----:B------:R-:W-:-:S04]  /*1f00*/  IMAD.WIDE.U32 R162, R23, R14, R8 ;  /* 0x0000000e17a27225 */ /* 0x000fc800078e0008 */
[----:B------:R-:W-:Y:S02]  /*1f10*/  IMAD R159, R23, R15, R4 ;  /* 0x0000000f179f7224 */ /* 0x000fe400078e0204 */
[-C--:B-1----:R-:W-:Y:S02]  /*1f20*/  IMAD R6, R7, R164.reuse, RZ ;  /* 0x000000a407067224 */ /* 0x082fe400078e02ff */
[----:B------:R-:W-:Y:S02]  /*1f30*/  IMAD.IADD R21, R163, 0x1, R159 ;  /* 0x00000001a3157824 */ /* 0x000fe400078e029f */
[----:B------:R-:W-:Y:S02]  /*1f40*/  IMAD.MOV.U32 R20, RZ, RZ, R162 ;  /* 0x000000ffff147224 */ /* 0x000fe400078e00a2 */
[C---:B------:R-:W-:Y:S02]  /*1f50*/  IMAD R161, R167.reuse, R165, R6 ;  /* 0x000000a5a7a17224 */ /* 0x040fe400078e0206 */
[----:B------:R-:W-:-:S04]  /*1f60*/  IMAD.WIDE.U32 R4, R167, R164, R20 ;  /* 0x000000a4a7047225 */ /* 0x000fc800078e0014 */
[----:B------:R-:W-:Y:S01]  /*1f70*/  IMAD.IADD R5, R5, 0x1, R161 ;  /* 0x0000000105057824 */ /* 0x000fe200078e02a1 */
[----:B--2---:R-:W-:-:S04]  /*1f80*/  LEA R6, P0, R4, R12, 0x1 ;  /* 0x0000000c04067211 */ /* 0x004fc800078008ff */
[----:B------:R-:W-:-:S05]  /*1f90*/  LEA.HI.X R7, R4, R13, R5, 0x1, P0 ;  /* 0x0000000d04077211 */ /* 0x000fca00000f0c05 */
[----:B------:R0:W2:Y:S01]  /*1fa0*/  @P1 LDG.E.LTC128B.U16 R15, desc[UR36][R6.64] ;  /* 0x00000024060f1981 */ /* 0x0000a2000c1e1520 */
[----:B------:R-:W-:Y:S01]  /*1fb0*/  IMAD.WIDE.U32 R156, R167, R164, R8 ;  /* 0x000000a4a79c7225 */ /* 0x000fe200078e0008 */
[----:B------:R-:W-:Y:S03]  /*1fc0*/  BSSY B1, `(.L_x_30) ;  /* 0x0000013000017945 */ /* 0x000fe60003800000 */
[----:B------:R-:W-:Y:S02]  /*1fd0*/  IMAD.IADD R157, R161, 0x1, R157 ;  /* 0x00000001a19d7824 */ /* 0x000fe400078e029d */
[----:B------:R-:W-:-:S04]  /*1fe0*/  IMAD.WIDE.U32 R156, R23, R14, R156 ;  /* 0x0000000e179c7225 */ /* 0x000fc800078e009c */
[----:B0-----:R-:W-:Y:S01]  /*1ff0*/  IMAD.IADD R7, R159, 0x1, R157 ;  /* 0x000000019f077824 */ /* 0x001fe200078e029d */
[----:B------:R-:W-:Y:S02]  /*2000*/  LEA R6, P4, R156, R12, 0x1 ;  /* 0x0000000c9c067211 */ /* 0x000fe400078808ff */
[----:B------:R-:W-:Y:S02]  /*2010*/  SHF.L.U64.HI R157, R164, 0x3, R165 ;  /* 0x00000003a49d7819 */ /* 0x000fe400000102a5 */
[----:B------:R-:W-:Y:S01]  /*2020*/  LEA.HI.X R7, R156, R13, R7, 0x1, P4 ;  /* 0x0000000d9c077211 */ /* 0x000fe200020f0c07 */
[----:B------:R-:W-:Y:S02]  /*2030*/  IMAD.SHL.U32 R156, R164, 0x8, RZ ;  /* 0x00000008a49c7824 */ /* 0x000fe400078e00ff */
[----:B--2---:R-:W-:-:S05]  /*2040*/  HADD2.F32 R4, -RZ, R15.H0_H0 ;  /* 0x2000000fff047230 */ /* 0x004fca0000004100 */
[----:B------:R-:W-:Y:S01]  /*2050*/  FMUL R5, R4, R155 ;  /* 0x0000009b04057220 */ /* 0x000fe20000400000 */
[----:B------:R-:W-:-:S03]  /*2060*/  LEA R4, P0, R160, UR4, 0x1 ;  /* 0x00000004a0047c11 */ /* 0x000fc6000f8008ff */
[----:B------:R-:W-:Y:S01]  /*2070*/  FFMA R24, R24, R154, R5 ;  /* 0x0000009a18187223 */ /* 0x000fe20000000005 */
[----:B------:R-:W-:Y:S02]  /*2080*/  LEA.HI.X R5, R160, UR5, R169, 0x1, P0 ;  /* 0x00000005a0057c11 */ /* 0x000fe400080f0ca9 */
[----:B------:R-:W-:Y:S02]  /*2090*/  ISETP.GT.AND P0, PT, R3, 0x1, PT ;  /* 0x000000010300780c */ /* 0x000fe40003f04270 */
[----:B------:R-:W-:Y:S02]  /*20a0*/  F2FP.F16.F32.PACK_AB R24, RZ, R24 ;  /* 0x00000018ff18723e */ /* 0x000fe400000000ff */
[----:B------:R-:W-:-:S03]  /*20b0*/  ISETP.GT.AND P3, PT, R0, RZ, P0 ;  /* 0x000000ff0000720c */ /* 0x000fc60000764270 */
[----:B------:R0:W-:Y:S10]  /*20c0*/  @P1 STG.E.U16 desc[UR36][R4.64], R24 ;  /* 0x0000001804001986 */ /* 0x0001f4000c101524 */
[----:B------:R-:W-:Y:S05]  /*20d0*/  @!P3 BRA `(.L_x_31) ;  /* 0x000000000004b947 */ /* 0x000fea0003800000 */
[----:B------:R1:W5:Y:S02]  /*20e0*/  LDG.E.LTC128B.U16 R15, desc[UR36][R6.64+0x2] ;  /* 0x00000224060f7981 */ /* 0x000364000c1e1520 */
.L_x_31:
[----:B------:R-:W-:Y:S05]  /*20f0*/  BSYNC B1 ;  /* 0x0000000000017941 */ /* 0x000fea0003800000 */
.L_x_30:
[----:B-----5:R-:W-:Y:S01]  /*2100*/  HADD2.F32 R20, -RZ, R15.H0_H0 ;  /* 0x2000000fff147230 */ /* 0x020fe20000004100 */
[----:B------:R-:W-:Y:S01]  /*2110*/  ISETP.GT.AND P2, PT, R0, 0x8, P2 ;  /* 0x000000080000780c */ /* 0x000fe20001744270 */
[----:B------:R-:W-:Y:S01]  /*2120*/  IMAD.WIDE.U32 R156, R167, R164, R156 ;  /* 0x000000a4a79c7225 */ /* 0x000fe200078e009c */
[----:B------:R-:W-:-:S03]  /*2130*/  PRMT R152, R15, 0x7610, R152 ;  /* 0x000076100f987816 */ /* 0x000fc60000000098 */
[----:B------:R-:W-:Y:S01]  /*2140*/  FMUL R20, R20, R155 ;  /* 0x0000009b14147220 */ /* 0x000fe20000400000 */
[----:B------:R-:W-:Y:S01]  /*2150*/  IMAD.IADD R161, R161, 0x1, R157 ;  /* 0x00000001a1a17824 */ /* 0x000fe200078e029d */
[----:B------:R-:W-:Y:S02]  /*2160*/  IADD3 R162, P1, R162, R156, RZ ;  /* 0x0000009ca2a27210 */ /* 0x000fe40007f3e0ff */
[----:B------:R-:W-:-:S03]  /*2170*/  FFMA R25, R25, R154, R20 ;  /* 0x0000009a19197223 */ /* 0x000fc60000000014 */
[----:B------:R-:W-:Y:S01]  /*2180*/  IMAD.X R21, R161, 0x1, R21, P1 ;  /* 0x00000001a1157824 */ /* 0x000fe200008e0615 */
[C---:B------:R-:W-:Y:S02]  /*2190*/  LEA R20, P1, R162.reuse, R12, 0x1 ;  /* 0x0000000ca2147211 */ /* 0x040fe400078208ff */
[----:B------:R-:W-:Y:S02]  /*21a0*/  F2FP.F16.F32.PACK_AB R25, RZ, R25 ;  /* 0x00000019ff19723e */ /* 0x000fe400000000ff */
[----:B------:R-:W-:Y:S02]  /*21b0*/  LEA.HI.X R21, R162, R13, R21, 0x1, P1 ;  /* 0x0000000da2157211 */ /* 0x000fe400008f0c15 */
[----:B------:R-:W-:-:S05]  /*21c0*/  PRMT R157, R25, 0x7610, R157 ;  /* 0x00007610199d7816 */ /* 0x000fca000000009d */
[----:B------:R2:W-:Y:S04]  /*21d0*/  @P3 STG.E.U16 desc[UR36][R4.64+0x2], R157 ;  /* 0x0000029d04003986 */ /* 0x0005e8000c101524 */
[----:B------:R-:W0:Y:S01]  /*21e0*/  @P2 LDG.E.LTC128B.U16 R152, desc[UR36][R20.64] ;  /* 0x0000002414982981 */ /* 0x000e22000c1e1520 */
[----:B------:R-:W-:Y:S01]  /*21f0*/  IADD3 R8, P1, R8, R156, RZ ;  /* 0x0000009c08087210 */ /* 0x000fe20007f3e0ff */
[----:B------:R-:W-:Y:S01]  /*2200*/  BSSY B1, `(.L_x_32) ;  /* 0x0000011000017945 */ /* 0x000fe20003800000 */
[----:B------:R-:W-:Y:S02]  /*2210*/  SHF.L.U64.HI R11, R10, 0x4, R11 ;  /* 0x000000040a0b7819 */ /* 0x000fe4000001020b */
[----:B------:R-:W-:Y:S01]  /*2220*/  ISETP.GT.AND P0, PT, R0, 0x8, P0 ;  /* 0x000000080000780c */ /* 0x000fe20000704270 */
[----:B------:R-:W-:Y:S01]  /*2230*/  IMAD.X R9, R9, 0x1, R161, P1 ;  /* 0x0000000109097824 */ /* 0x000fe200008e06a1 */
[----:B------:R-:W-:Y:S01]  /*2240*/  LEA R10, P1, R10, R4, 0x4 ;  /* 0x000000040a0a7211 */ /* 0x000fe200078220ff */
[----:B------:R-:W-:-:S04]  /*2250*/  IMAD.WIDE.U32 R14, R23, R14, R8 ;  /* 0x0000000e170e7225 */ /* 0x000fc800078e0008 */
[----:B------:R-:W-:Y:S01]  /*2260*/  IMAD.X R11, R11, 0x1, R5, P1 ;  /* 0x000000010b0b7824 */ /* 0x000fe200008e0605 */
[----:B------:R-:W-:Y:S01]  /*2270*/  LEA R8, P3, R14, R12, 0x1 ;  /* 0x0000000c0e087211 */ /* 0x000fe200078608ff */
[----:B------:R-:W-:-:S05]  /*2280*/  IMAD.IADD R9, R159, 0x1, R15 ;  /* 0x000000019f097824 */ /* 0x000fca00078e020f */
[----:B------:R-:W-:Y:S01]  /*2290*/  LEA.HI.X R9, R14, R13, R9, 0x1, P3 ;  /* 0x0000000d0e097211 */ /* 0x000fe200018f0c09 */
[----:B0-----:R-:W-:-:S05]  /*22a0*/  HADD2.F32 R24, -RZ, R152.H0_H0 ;  /* 0x20000098ff187230 */ /* 0x001fca0000004100 */
[----:B------:R-:W-:-:S04]  /*22b0*/  FMUL R25, R24, R155 ;  /* 0x0000009b18197220 */ /* 0x000fc80000400000 */
[----:B------:R-:W-:-:S05]  /*22c0*/  FFMA R25, R26, R154, R25 ;  /* 0x0000009a1a197223 */ /* 0x000fca0000000019 */
[----:B------:R-:W-:-:S05]  /*22d0*/  F2FP.F16.F32.PACK_AB R25, RZ, R25 ;  /* 0x00000019ff19723e */ /* 0x000fca00000000ff */
[----:B------:R2:W-:Y:S01]  /*22e0*/  @P2 STG.E.U16 desc[UR36][R10.64], R25 ;  /* 0x000000190a002986 */ /* 0x0005e2000c101524 */
[----:B------:R-:W-:Y:S05]  /*22f0*/  @!P0 BRA `(.L_x_33) ;  /* 0x0000000000048947 */ /* 0x000fea0003800000 */
[----:B------:R0:W5:Y:S02]  /*2300*/  LDG.E.LTC128B.U16 R152, desc[UR36][R8.64+0x2] ;  /* 0x0000022408987981 */ /* 0x000164000c1e1520 */
.L_x_33:
[----:B------:R-:W-:Y:S05]  /*2310*/  BSYNC B1 ;  /* 0x0000000000017941 */ /* 0x000fea0003800000 */
.L_x_32:
[----:B-----5:R-:W-:Y:S01]  /*2320*/  HADD2.F32 R12, -RZ, R152.H0_H0 ;  /* 0x20000098ff0c7230 */ /* 0x020fe20000004100 */
[----:B------:R-:W-:Y:S01]  /*2330*/  ISETP.GT.AND P1, PT, R3, 0x8, PT ;  /* 0x000000080300780c */ /* 0x000fe20003f24270 */
[----:B------:R-:W-:Y:S03]  /*2340*/  BSSY B1, `(.L_x_34) ;  /* 0x0000008000017945 */ /* 0x000fe60003800000 */
[----:B------:R-:W-:Y:S01]  /*2350*/  FMUL R12, R12, R155 ;  /* 0x0000009b0c0c7220 */ /* 0x000fe20000400000 */
[----:B------:R-:W-:-:S03]  /*2360*/  ISETP.GT.AND P2, PT, R0, RZ, P1 ;  /* 0x000000ff0000720c */ /* 0x000fc60000f44270 */
[----:B------:R-:W-:-:S05]  /*2370*/  FFMA R12, R27, R154, R12 ;  /* 0x0000009a1b0c7223 */ /* 0x000fca000000000c */
[----:B------:R-:W-:-:S05]  /*2380*/  F2FP.F16.F32.PACK_AB R12, RZ, R12 ;  /* 0x0000000cff0c723e */ /* 0x000fca00000000ff */
[----:B------:R3:W-:Y:S01]  /*2390*/  @P0 STG.E.U16 desc[UR36][R10.64+0x2], R12 ;  /* 0x0000020c0a000986 */ /* 0x0007e2000c101524 */
[----:B------:R-:W-:Y:S05]  /*23a0*/  @!P2 BRA `(.L_x_35) ;  /* 0x000000000004a947 */ /* 0x000fea0003800000 */
[----:B------:R4:W5:Y:S02]  /*23b0*/  LDG.E.LTC128B.U16 R152, desc[UR36][R6.64+0x10] ;  /* 0x0000102406987981 */ /* 0x000964000c1e1520 */
.L_x_35:
[----:B------:R-:W-:Y:S05]  /*23c0*/  BSYNC B1 ;  /* 0x0000000000017941 */ /* 0x000fea0003800000 */
.L_x_34:
[----:B---3-5:R-:W-:Y:S01]  /*23d0*/  HADD2.F32 R12, -RZ, R152.H0_H0 ;  /* 0x20000098ff0c7230 */ /* 0x028fe20000004100 */
        /* <DEDUP_REMOVED lines=9> */
.L_x_37:
[----:B------:R-:W-:Y:S05]  /*2470*/  BSYNC B1 ;  /* 0x0000000000017941 */ /* 0x000fea0003800000 */
.L_x_36:
[----:B-----5:R-:W-:Y:S01]  /*2480*/  HADD2.F32 R12, -RZ, R152.H0_H0 ;  /* 0x20000098ff0c7230 */ /* 0x020fe20000004100 */
[----:B------:R-:W-:Y:S01]  /*2490*/  ISETP.GT.AND P1, PT, R0, 0x8, P1 ;  /* 0x000000080000780c */ /* 0x000fe20000f24270 */
[----:B------:R-:W-:Y:S03]  /*24a0*/  BSSY B1, `(.L_x_38) ;  /* 0x0000007000017945 */ /* 0x000fe60003800000 */
[----:B------:R-:W-:-:S04]  /*24b0*/  FMUL R12, R12, R155 ;  /* 0x0000009b0c0c7220 */ /* 0x000fc80000400000 */
[----:B------:R-:W-:-:S05]  /*24c0*/  FFMA R12, R29, R154, R12 ;  /* 0x0000009a1d0c7223 */ /* 0x000fca000000000c */
[----:B------:R-:W-:-:S05]  /*24d0*/  F2FP.F16.F32.PACK_AB R12, RZ, R12 ;  /* 0x0000000cff0c723e */ /* 0x000fca00000000ff */
[----:B------:R0:W-:Y:S01]  /*24e0*/  @P3 STG.E.U16 desc[UR36][R4.64+0x12], R12 ;  /* 0x0000120c04003986 */ /* 0x0001e2000c101524 */
[----:B------:R-:W-:Y:S05]  /*24f0*/  @!P1 BRA `(.L_x_39) ;  /* 0x0000000000049947 */ /* 0x000fea0003800000 */
[----:B------:R0:W5:Y:S02]  /*2500*/  LDG.E.LTC128B.U16 R152, desc[UR36][R8.64+0x10] ;  /* 0x0000102408987981 */ /* 0x000164000c1e1520 */
.L_x_39:
[----:B------:R-:W-:Y:S05]  /*2510*/  BSYNC B1 ;  /* 0x0000000000017941 */ /* 0x000fea0003800000 */
.L_x_38:
[----:B0----5:R-:W-:Y:S01]  /*2520*/  HADD2.F32 R12, -RZ, R152.H0_H0 ;  /* 0x20000098ff0c7230 */ /* 0x021fe20000004100 */
[----:B------:R-:W-:Y:S01]  /*2530*/  ISETP.GT.AND P0, PT, R0, 0x8, P0 ;  /* 0x000000080000780c */ /* 0x000fe20000704270 */
[----:B------:R-:W-:Y:S03]  /*2540*/  BSSY B1, `(.L_x_40) ;  /* 0x0000007000017945 */ /* 0x000fe60003800000 */
[----:B---3--:R-:W-:-:S04]  /*2550*/  FMUL R13, R12, R155 ;  /* 0x0000009b0c0d7220 */ /* 0x008fc80000400000 */
[----:B------:R-:W-:-:S05]  /*2560*/  FFMA R13, R30, R154, R13 ;  /* 0x0000009a1e0d7223 */ /* 0x000fca000000000d */
[----:B------:R-:W-:-:S05]  /*2570*/  F2FP.F16.F32.PACK_AB R13, RZ, R13 ;  /* 0x0000000dff0d723e */ /* 0x000fca00000000ff */
[----:B------:R0:W-:Y:S01]  /*2580*/  @P1 STG.E.U16 desc[UR36][R10.64+0x10], R13 ;  /* 0x0000100d0a001986 */ /* 0x0001e2000c101524 */
[----:B------:R-:W-:Y:S05]  /*2590*/  @!P0 BRA `(.L_x_41) ;  /* 0x0000000000048947 */ /* 0x000fea0003800000 */
[----:B------:R3:W5:Y:S02]  /*25a0*/  LDG.E.LTC128B.U16 R152, desc[UR36][R8.64+0x12] ;  /* 0x0000122408987981 */ /* 0x000764000c1e1520 */
.L_x_41:
[----:B------:R-:W-:Y:S05]  /*25b0*/  BSYNC B1 ;  /* 0x0000000000017941 */ /* 0x000fea0003800000 */
.L_x_40:
        /* <DEDUP_REMOVED lines=10> */
.L_x_43:
[----:B------:R-:W-:Y:S05]  /*2660*/  BSYNC B1 ;  /* 0x0000000000017941 */ /* 0x000fea0003800000 */
.L_x_42:
[----:B0----5:R-:W-:Y:S01]  /*2670*/  HADD2.F32 R12, -RZ, R152.H0_H0 ;  /* 0x20000098ff0c7230 */ /* 0x021fe20000004100 */
        /* <DEDUP_REMOVED lines=9> */
.L_x_45:
[----:B------:R-:W-:Y:S05]  /*2710*/  BSYNC B1 ;  /* 0x0000000000017941 */ /* 0x000fea0003800000 */
.L_x_44:
        /* <DEDUP_REMOVED lines=9> */
.L_x_47:
[----:B------:R-:W-:Y:S05]  /*27b0*/  BSYNC B1 ;  /* 0x0000000000017941 */ /* 0x000fea0003800000 */
.L_x_46:
[----:B0----5:R-:W-:Y:S01]  /*27c0*/  HADD2.F32 R12, -RZ, R152.H0_H0 ;  /* 0x20000098ff0c7230 */ /* 0x021fe20000004100 */
        /* <DEDUP_REMOVED lines=8> */
.L_x_49:
[----:B------:R-:W-:Y:S05]  /*2850*/  BSYNC B1 ;  /* 0x0000000000017941 */ /* 0x000fea0003800000 */
.L_x_48:
        /* <DEDUP_REMOVED lines=10> */
.L_x_51:
[----:B------:R-:W-:Y:S05]  /*2900*/  BSYNC B1 ;  /* 0x0000000000017941 */ /* 0x000fea0003800000 */
.L_x_50:
        /* <DEDUP_REMOVED lines=10> */
.L_x_53:
[----:B------:R-:W-:Y:S05]  /*29b0*/  BSYNC B1 ;  /* 0x0000000000017941 */ /* 0x000fea0003800000 */
.L_x_52:
        /* <DEDUP_REMOVED lines=9> */
.L_x_55:
[----:B------:R-:W-:Y:S05]  /*2a50*/  BSYNC B1 ;  /* 0x0000000000017941 */ /* 0x000fea0003800000 */
.L_x_54:
        /* <DEDUP_REMOVED lines=9> */
.L_x_57:
[----:B------:R-:W-:Y:S05]  /*2af0*/  BSYNC B1 ;  /* 0x0000000000017941 */ /* 0x000fea0003800000 */
.L_x_56:
        /* <DEDUP_REMOVED lines=10> */
.L_x_59:
[----:B------:R-:W-:Y:S05]  /*2ba0*/  BSYNC B1 ;  /* 0x0000000000017941 */ /* 0x000fea0003800000 */
.L_x_58:
        /* <DEDUP_REMOVED lines=10> */
.L_x_61:
[----:B------:R-:W-:Y:S05]  /*2c50*/  BSYNC B1 ;  /* 0x0000000000017941 */ /* 0x000fea0003800000 */
.L_x_60:
        /* <DEDUP_REMOVED lines=9> */
.L_x_63:
[----:B------:R-:W-:Y:S05]  /*2cf0*/  BSYNC B1 ;  /* 0x0000000000017941 */ /* 0x000fea0003800000 */
.L_x_62:
        /* <DEDUP_REMOVED lines=9> */
.L_x_65:
[----:B------:R-:W-:Y:S05]  /*2d90*/  BSYNC B1 ;  /* 0x0000000000017941 */ /* 0x000fea0003800000 */
.L_x_64:
        /* <DEDUP_REMOVED lines=10> */
.L_x_67:
[----:B------:R-:W-:Y:S05]  /*2e40*/  BSYNC B1 ;  /* 0x0000000000017941 */ /* 0x000fea0003800000 */
.L_x_66:
        /* <DEDUP_REMOVED lines=10> */
.L_x_69:
[----:B------:R-:W-:Y:S05]  /*2ef0*/  BSYNC B1 ;  /* 0x0000000000017941 */ /* 0x000fea0003800000 */
.L_x_68:
        /* <DEDUP_REMOVED lines=9> */
.L_x_71:
[----:B------:R-:W-:Y:S05]  /*2f90*/  BSYNC B1 ;  /* 0x0000000000017941 */ /* 0x000fea0003800000 */
.L_x_70:
        /* <DEDUP_REMOVED lines=9> */
.L_x_73:
[----:B------:R-:W-:Y:S05]  /*3030*/  BSYNC B1 ;  /* 0x0000000000017941 */ /* 0x000fea0003800000 */
.L_x_72:
        /* <DEDUP_REMOVED lines=10> */
.L_x_75:
[----:B------:R-:W-:Y:S05]  /*30e0*/  BSYNC B1 ;  /* 0x0000000000017941 */ /* 0x000fea0003800000 */
.L_x_74:
        /* <DEDUP_REMOVED lines=10> */
.L_x_77:
[----:B------:R-:W-:Y:S05]  /*3190*/  BSYNC B1 ;  /* 0x0000000000017941 */ /* 0x000fea0003800000 */
.L_x_76:
        /* <DEDUP_REMOVED lines=9> */
.L_x_79:
[----:B------:R-:W-:Y:S05]  /*3230*/  BSYNC B1 ;  /* 0x0000000000017941 */ /* 0x000fea0003800000 */
.L_x_78:
        /* <DEDUP_REMOVED lines=9> */
.L_x_81:
[----:B------:R-:W-:Y:S05]  /*32d0*/  BSYNC B1 ;  /* 0x0000000000017941 */ /* 0x000fea0003800000 */
.L_x_80:
        /* <DEDUP_REMOVED lines=10> */
.L_x_83:
[----:B------:R-:W-:Y:S05]  /*3380*/  BSYNC B1 ;  /* 0x0000000000017941 */ /* 0x000fea0003800000 */
.L_x_82:
        /* <DEDUP_REMOVED lines=10> */
.L_x_85:
[----:B------:R-:W-:Y:S05]  /*3430*/  BSYNC B1 ;  /* 0x0000000000017941 */ /* 0x000fea0003800000 */
.L_x_84:
        /* <DEDUP_REMOVED lines=9> */
.L_x_87:
[----:B------:R-:W-:Y:S05]  /*34d0*/  BSYNC B1 ;  /* 0x0000000000017941 */ /* 0x000fea0003800000 */
.L_x_86:
        /* <DEDUP_REMOVED lines=9> */
.L_x_89:
[----:B------:R-:W-:Y:S05]  /*3570*/  BSYNC B1 ;  /* 0x0000000000017941 */ /* 0x000fea0003800000 */
.L_x_88:
        /* <DEDUP_REMOVED lines=10> */
.L_x_91:
[----:B------:R-:W-:Y:S05]  /*3620*/  BSYNC B1 ;  /* 0x0000000000017941 */ /* 0x000fea0003800000 */
.L_x_90:
        /* <DEDUP_REMOVED lines=10> */
.L_x_93:
[----:B------:R-:W-:Y:S05]  /*36d0*/  BSYNC B1 ;  /* 0x0000000000017941 */ /* 0x000fea0003800000 */
.L_x_92:
        /* <DEDUP_REMOVED lines=9> */
.L_x_95:
[----:B------:R-:W-:Y:S05]  /*3770*/  BSYNC B1 ;  /* 0x0000000000017941 */ /* 0x000fea0003800000 */
.L_x_94:
        /* <DEDUP_REMOVED lines=9> */
.L_x_97:
[----:B------:R-:W-:Y:S05]  /*3810*/  BSYNC B1 ;  /* 0x0000000000017941 */ /* 0x000fea0003800000 */
.L_x_96:
        /* <DEDUP_REMOVED lines=10> */
.L_x_99:
[----:B------:R-:W-:Y:S05]  /*38c0*/  BSYNC B1 ;  /* 0x0000000000017941 */ /* 0x000fea0003800000 */
.L_x_98:
        /* <DEDUP_REMOVED lines=10> */
.L_x_101:
[----:B------:R-:W-:Y:S05]  /*3970*/  BSYNC B1 ;  /* 0x0000000000017941 */ /* 0x000fea0003800000 */
.L_x_100:
        /* <DEDUP_REMOVED lines=9> */
.L_x_103:
[----:B------:R-:W-:Y:S05]  /*3a10*/  BSYNC B1 ;  /* 0x0000000000017941 */ /* 0x000fea0003800000 */
.L_x_102:
        /* <DEDUP_REMOVED lines=9> */
.L_x_105:
[----:B------:R-:W-:Y:S05]  /*3ab0*/  BSYNC B1 ;  /* 0x0000000000017941 */ /* 0x000fea0003800000 */
.L_x_104:
        /* <DEDUP_REMOVED lines=10> */
.L_x_107:
[----:B------:R-:W-:Y:S05]  /*3b60*/  BSYNC B1 ;  /* 0x0000000000017941 */ /* 0x000fea0003800000 */
.L_x_106:
        /* <DEDUP_REMOVED lines=10> */
.L_x_109:
[----:B------:R-:W-:Y:S05]  /*3c10*/  BSYNC B1 ;  /* 0x0000000000017941 */ /* 0x000fea0003800000 */
.L_x_108:
        /* <DEDUP_REMOVED lines=9> */
.L_x_111:
[----:B------:R-:W-:Y:S05]  /*3cb0*/  BSYNC B1 ;  /* 0x0000000000017941 */ /* 0x000fea0003800000 */
.L_x_110:
        /* <DEDUP_REMOVED lines=9> */
.L_x_113:
[----:B------:R-:W-:Y:S05]  /*3d50*/  BSYNC B1 ;  /* 0x0000000000017941 */ /* 0x000fea0003800000 */
.L_x_112:
        /* <DEDUP_REMOVED lines=10> */
.L_x_115:
[----:B------:R-:W-:Y:S05]  /*3e00*/  BSYNC B1 ;  /* 0x0000000000017941 */ /* 0x000fea0003800000 */
.L_x_114:
        /* <DEDUP_REMOVED lines=10> */
.L_x_117:
[----:B------:R-:W-:Y:S05]  /*3eb0*/  BSYNC B1 ;  /* 0x0000000000017941 */ /* 0x000fea0003800000 */
.L_x_116:
        /* <DEDUP_REMOVED lines=9> */
.L_x_119:
[----:B------:R-:W-:Y:S05]  /*3f50*/  BSYNC B1 ;  /* 0x0000000000017941 */ /* 0x000fea0003800000 */
.L_x_118:
        /* <DEDUP_REMOVED lines=9> */
.L_x_121:
[----:B------:R-:W-:Y:S05]  /*3ff0*/  BSYNC B1 ;  /* 0x0000000000017941 */ /* 0x000fea0003800000 */
.L_x_120:
        /* <DEDUP_REMOVED lines=10> */
.L_x_123:
[----:B------:R-:W-:Y:S05]  /*40a0*/  BSYNC B1 ;  /* 0x0000000000017941 */ /* 0x000fea0003800000 */
.L_x_122:
        /* <DEDUP_REMOVED lines=10> */
.L_x_125:
[----:B------:R-:W-:Y:S05]  /*4150*/  BSYNC B1 ;  /* 0x0000000000017941 */ /* 0x000fea0003800000 */
.L_x_124:
        /* <DEDUP_REMOVED lines=9> */
.L_x_127:
[----:B------:R-:W-:Y:S05]  /*41f0*/  BSYNC B1 ;  /* 0x0000000000017941 */ /* 0x000fea0003800000 */
.L_x_126:
        /* <DEDUP_REMOVED lines=9> */
.L_x_129:
[----:B------:R-:W-:Y:S05]  /*4290*/  BSYNC B1 ;  /* 0x0000000000017941 */ /* 0x000fea0003800000 */
.L_x_128:
        /* <DEDUP_REMOVED lines=10> */
.L_x_131:
[----:B------:R-:W-:Y:S05]  /*4340*/  BSYNC B1 ;  /* 0x0000000000017941 */ /* 0x000fea0003800000 */
.L_x_130:
        /* <DEDUP_REMOVED lines=10> */
.L_x_133:
[----:B------:R-:W-:Y:S05]  /*43f0*/  BSYNC B1 ;  /* 0x0000000000017941 */ /* 0x000fea0003800000 */
.L_x_132:
        /* <DEDUP_REMOVED lines=9> */
.L_x_135:
[----:B------:R-:W-:Y:S05]  /*4490*/  BSYNC B1 ;  /* 0x0000000000017941 */ /* 0x000fea0003800000 */
.L_x_134:
        /* <DEDUP_REMOVED lines=9> */
.L_x_137:
[----:B------:R-:W-:Y:S05]  /*4530*/  BSYNC B1 ;  /* 0x0000000000017941 */ /* 0x000fea0003800000 */
.L_x_136:
        /* <DEDUP_REMOVED lines=10> */
.L_x_139:
[----:B------:R-:W-:Y:S05]  /*45e0*/  BSYNC B1 ;  /* 0x0000000000017941 */ /* 0x000fea0003800000 */
.L_x_138:
        /* <DEDUP_REMOVED lines=10> */
.L_x_141:
[----:B------:R-:W-:Y:S05]  /*4690*/  BSYNC B1 ;  /* 0x0000000000017941 */ /* 0x000fea0003800000 */
.L_x_140:
        /* <DEDUP_REMOVED lines=9> */
.L_x_143:
[----:B------:R-:W-:Y:S05]  /*4730*/  BSYNC B1 ;  /* 0x0000000000017941 */ /* 0x000fea0003800000 */
.L_x_142:
        /* <DEDUP_REMOVED lines=9> */
.L_x_145:
[----:B------:R-:W-:Y:S05]  /*47d0*/  BSYNC B1 ;  /* 0x0000000000017941 */ /* 0x000fea0003800000 */
.L_x_144:
        /* <DEDUP_REMOVED lines=10> */
.L_x_147:
[----:B------:R-:W-:Y:S05]  /*4880*/  BSYNC B1 ;  /* 0x0000000000017941 */ /* 0x000fea0003800000 */
.L_x_146:
        /* <DEDUP_REMOVED lines=10> */
.L_x_149:
[----:B------:R-:W-:Y:S05]  /*4930*/  BSYNC B1 ;  /* 0x0000000000017941 */ /* 0x000fea0003800000 */
.L_x_148:
        /* <DEDUP_REMOVED lines=9> */
.L_x_151:
[----:B------:R-:W-:Y:S05]  /*49d0*/  BSYNC B1 ;  /* 0x0000000000017941 */ /* 0x000fea0003800000 */
.L_x_150:
        /* <DEDUP_REMOVED lines=9> */
.L_x_153:
[----:B------:R-:W-:Y:S05]  /*4a70*/  BSYNC B1 ;  /* 0x0000000000017941 */ /* 0x000fea0003800000 */
.L_x_152:
        /* <DEDUP_REMOVED lines=10> */
.L_x_155:
[----:B------:R-:W-:Y:S05]  /*4b20*/  BSYNC B1 ;  /* 0x0000000000017941 */ /* 0x000fea0003800000 */
.L_x_154:
        /* <DEDUP_REMOVED lines=10> */
.L_x_157:
[----:B------:R-:W-:Y:S05]  /*4bd0*/  BSYNC B1 ;  /* 0x0000000000017941 */ /* 0x000fea0003800000 */
.L_x_156:
        /* <DEDUP_REMOVED lines=9> */
.L_x_159:
[----:B------:R-:W-:Y:S05]  /*4c70*/  BSYNC B1 ;  /* 0x0000000000017941 */ /* 0x000fea0003800000 */
.L_x_158:
        /* <DEDUP_REMOVED lines=9> */
.L_x_161:
[----:B------:R-:W-:Y:S05]  /*4d10*/  BSYNC B1 ;  /* 0x0000000000017941 */ /* 0x000fea0003800000 */
.L_x_160:
        /* <DEDUP_REMOVED lines=10> */
.L_x_163:
[----:B------:R-:W-:Y:S05]  /*4dc0*/  BSYNC B1 ;  /* 0x0000000000017941 */ /* 0x000fea0003800000 */
.L_x_162:
        /* <DEDUP_REMOVED lines=10> */
.L_x_165:
[----:B------:R-:W-:Y:S05]  /*4e70*/  BSYNC B1 ;  /* 0x0000000000017941 */ /* 0x000fea0003800000 */
.L_x_164:
        /* <DEDUP_REMOVED lines=9> */
.L_x_167:
[----:B------:R-:W-:Y:S05]  /*4f10*/  BSYNC B1 ;  /* 0x0000000000017941 */ /* 0x000fea0003800000 */
.L_x_166:
        /* <DEDUP_REMOVED lines=9> */
.L_x_169:
[----:B------:R-:W-:Y:S05]  /*4fb0*/  BSYNC B1 ;  /* 0x0000000000017941 */ /* 0x000fea0003800000 */
.L_x_168:
        /* <DEDUP_REMOVED lines=10> */
.L_x_171:
[----:B------:R-:W-:Y:S05]  /*5060*/  BSYNC B1 ;  /* 0x0000000000017941 */ /* 0x000fea0003800000 */
.L_x_170:
        /* <DEDUP_REMOVED lines=10> */
.L_x_173:
[----:B------:R-:W-:Y:S05]  /*5110*/  BSYNC B1 ;  /* 0x0000000000017941 */ /* 0x000fea0003800000 */
.L_x_172:
        /* <DEDUP_REMOVED lines=9> */
.L_x_175:
[----:B------:R-:W-:Y:S05]  /*51b0*/  BSYNC B1 ;  /* 0x0000000000017941 */ /* 0x000fea0003800000 */
.L_x_174:
        /* <DEDUP_REMOVED lines=9> */
.L_x_177:
[----:B------:R-:W-:Y:S05]  /*5250*/  BSYNC B1 ;  /* 0x0000000000017941 */ /* 0x000fea0003800000 */
.L_x_176:
        /* <DEDUP_REMOVED lines=10> */
.L_x_179:
[----:B------:R-:W-:Y:S05]  /*5300*/  BSYNC B1 ;  /* 0x0000000000017941 */ /* 0x000fea0003800000 */
.L_x_178:
        /* <DEDUP_REMOVED lines=10> */
.L_x_181:
[----:B------:R-:W-:Y:S05]  /*53b0*/  BSYNC B1 ;  /* 0x0000000000017941 */ /* 0x000fea0003800000 */
.L_x_180:
        /* <DEDUP_REMOVED lines=9> */
.L_x_183:
[----:B------:R-:W-:Y:S05]  /*5450*/  BSYNC B1 ;  /* 0x0000000000017941 */ /* 0x000fea0003800000 */
.L_x_182:
        /* <DEDUP_REMOVED lines=9> */
.L_x_185:
[----:B------:R-:W-:Y:S05]  /*54f0*/  BSYNC B1 ;  /* 0x0000000000017941 */ /* 0x000fea0003800000 */
.L_x_184:
        /* <DEDUP_REMOVED lines=10> */
.L_x_187:
[----:B------:R-:W-:Y:S05]  /*55a0*/  BSYNC B1 ;  /* 0x0000000000017941 */ /* 0x000fea0003800000 */
.L_x_186:
        /* <DEDUP_REMOVED lines=10> */
.L_x_189:
[----:B------:R-:W-:Y:S05]  /*5650*/  BSYNC B1 ;  /* 0x0000000000017941 */ /* 0x000fea0003800000 */
.L_x_188:
        /* <DEDUP_REMOVED lines=9> */
.L_x_191:
[----:B------:R-:W-:Y:S05]  /*56f0*/  BSYNC B1 ;  /* 0x0000000000017941 */ /* 0x000fea0003800000 */
.L_x_190:
        /* <DEDUP_REMOVED lines=9> */
.L_x_193:
[----:B------:R-:W-:Y:S05]  /*5790*/  BSYNC B1 ;  /* 0x0000000000017941 */ /* 0x000fea0003800000 */
.L_x_192:
        /* <DEDUP_REMOVED lines=10> */
.L_x_195:
[----:B------:R-:W-:Y:S05]  /*5840*/  BSYNC B1 ;  /* 0x0000000000017941 */ /* 0x000fea0003800000 */
.L_x_194:
        /* <DEDUP_REMOVED lines=10> */
.L_x_197:
[----:B------:R-:W-:Y:S05]  /*58f0*/  BSYNC B1 ;  /* 0x0000000000017941 */ /* 0x000fea0003800000 */
.L_x_196:
        /* <DEDUP_REMOVED lines=9> */
.L_x_199:
[----:B------:R-:W-:Y:S05]  /*5990*/  BSYNC B1 ;  /* 0x0000000000017941 */ /* 0x000fea0003800000 */
.L_x_198:
        /* <DEDUP_REMOVED lines=9> */
.L_x_201:
[----:B------:R-:W-:Y:S05]  /*5a30*/  BSYNC B1 ;  /* 0x0000000000017941 */ /* 0x000fea0003800000 */
.L_x_200:
        /* <DEDUP_REMOVED lines=10> */
.L_x_203:
[----:B------:R-:W-:Y:S05]  /*5ae0*/  BSYNC B1 ;  /* 0x0000000000017941 */ /* 0x000fea0003800000 */
.L_x_202:
        /* <DEDUP_REMOVED lines=10> */
.L_x_205:
[----:B------:R-:W-:Y:S05]  /*5b90*/  BSYNC B1 ;  /* 0x0000000000017941 */ /* 0x000fea0003800000 */
.L_x_204:
        /* <DEDUP_REMOVED lines=9> */
.L_x_207:
[----:B------:R-:W-:Y:S05]  /*5c30*/  BSYNC B1 ;  /* 0x0000000000017941 */ /* 0x000fea0003800000 */
.L_x_206:
        /* <DEDUP_REMOVED lines=9> */
.L_x_209:
[----:B------:R-:W-:Y:S05]  /*5cd0*/  BSYNC B1 ;  /* 0x0000000000017941 */ /* 0x000fea0003800000 */
.L_x_208:
        /* <DEDUP_REMOVED lines=10> */
.L_x_211:
[----:B------:R-:W-:Y:S05]  /*5d80*/  BSYNC B1 ;  /* 0x0000000000017941 */ /* 0x000fea0003800000 */
.L_x_210:
        /* <DEDUP_REMOVED lines=10> */
.L_x_213:
[----:B------:R-:W-:Y:S05]  /*5e30*/  BSYNC B1 ;  /* 0x0000000000017941 */ /* 0x000fea0003800000 */
.L_x_212:
        /* <DEDUP_REMOVED lines=9> */
.L_x_215:
[----:B------:R-:W-:Y:S05]  /*5ed0*/  BSYNC B1 ;  /* 0x0000000000017941 */ /* 0x000fea0003800000 */
.L_x_214:
        /* <DEDUP_REMOVED lines=9> */
.L_x_217:
[----:B------:R-:W-:Y:S05]  /*5f70*/  BSYNC B1 ;  /* 0x0000000000017941 */ /* 0x000fea0003800000 */
.L_x_216:
        /* <DEDUP_REMOVED lines=10> */
.L_x_219:
[----:B------:R-:W-:Y:S05]  /*6020*/  BSYNC B1 ;  /* 0x0000000000017941 */ /* 0x000fea0003800000 */
.L_x_218:
        /* <DEDUP_REMOVED lines=10> */
.L_x_221:
[----:B------:R-:W-:Y:S05]  /*60d0*/  BSYNC B1 ;  /* 0x0000000000017941 */ /* 0x000fea0003800000 */
.L_x_220:
        /* <DEDUP_REMOVED lines=9> */
.L_x_223:
[----:B------:R-:W-:Y:S05]  /*6170*/  BSYNC B1 ;  /* 0x0000000000017941 */ /* 0x000fea0003800000 */
.L_x_222:
        /* <DEDUP_REMOVED lines=9> */
.L_x_225:
[----:B------:R-:W-:Y:S05]  /*6210*/  BSYNC B1 ;  /* 0x0000000000017941 */ /* 0x000fea0003800000 */
.L_x_224:
        /* <DEDUP_REMOVED lines=10> */
.L_x_227:
[----:B------:R-:W-:Y:S05]  /*62c0*/  BSYNC B1 ;  /* 0x0000000000017941 */ /* 0x000fea0003800000 */
.L_x_226:
        /* <DEDUP_REMOVED lines=10> */
.L_x_229:
[----:B------:R-:W-:Y:S05]  /*6370*/  BSYNC B1 ;  /* 0x0000000000017941 */ /* 0x000fea0003800000 */
.L_x_228:
        /* <DEDUP_REMOVED lines=9> */
.L_x_231:
[----:B------:R-:W-:Y:S05]  /*6410*/  BSYNC B1 ;  /* 0x0000000000017941 */ /* 0x000fea0003800000 */
.L_x_230:
        /* <DEDUP_REMOVED lines=9> */
.L_x_233:
[----:B------:R-:W-:Y:S05]  /*64b0*/  BSYNC B1 ;  /* 0x0000000000017941 */ /* 0x000fea0003800000 */
.L_x_232:
        /* <DEDUP_REMOVED lines=10> */
.L_x_235:
[----:B------:R-:W-:Y:S05]  /*6560*/  BSYNC B1 ;  /* 0x0000000000017941 */ /* 0x000fea0003800000 */
.L_x_234:
        /* <DEDUP_REMOVED lines=10> */
.L_x_237:
[----:B------:R-:W-:Y:S05]  /*6610*/  BSYNC B1 ;  /* 0x0000000000017941 */ /* 0x000fea0003800000 */
.L_x_236:
        /* <DEDUP_REMOVED lines=9> */
.L_x_239:
[----:B------:R-:W-:Y:S05]  /*66b0*/  BSYNC B1 ;  /* 0x0000000000017941 */ /* 0x000fea0003800000 */
.L_x_238:
        /* <DEDUP_REMOVED lines=9> */
.L_x_241:
[----:B------:R-:W-:Y:S05]  /*6750*/  BSYNC B1 ;  /* 0x0000000000017941 */ /* 0x000fea0003800000 */
.L_x_240:
        /* <DEDUP_REMOVED lines=10> */
.L_x_243:
[----:B------:R-:W-:Y:S05]  /*6800*/  BSYNC B1 ;  /* 0x0000000000017941 */ /* 0x000fea0003800000 */
.L_x_242:
        /* <DEDUP_REMOVED lines=10> */
.L_x_245:
[----:B------:R-:W-:Y:S05]  /*68b0*/  BSYNC B1 ;  /* 0x0000000000017941 */ /* 0x000fea0003800000 */
.L_x_244:
        /* <DEDUP_REMOVED lines=9> */
.L_x_247:
[----:B------:R-:W-:Y:S05]  /*6950*/  BSYNC B1 ;  /* 0x0000000000017941 */ /* 0x000fea0003800000 */
.L_x_246:
        /* <DEDUP_REMOVED lines=9> */
.L_x_249:
[----:B------:R-:W-:Y:S05]  /*69f0*/  BSYNC B1 ;  /* 0x0000000000017941 */ /* 0x000fea0003800000 */
.L_x_248:
        /* <DEDUP_REMOVED lines=10> */
.L_x_251:
[----:B------:R-:W-:Y:S05]  /*6aa0*/  BSYNC B1 ;  /* 0x0000000000017941 */ /* 0x000fea0003800000 */
.L_x_250:
        /* <DEDUP_REMOVED lines=10> */
.L_x_253:
[----:B------:R-:W-:Y:S05]  /*6b50*/  BSYNC B1 ;  /* 0x0000000000017941 */ /* 0x000fea0003800000 */
.L_x_252:
        /* <DEDUP_REMOVED lines=9> */
.L_x_255:
[----:B------:R-:W-:Y:S05]  /*6bf0*/  BSYNC B1 ;  /* 0x0000000000017941 */ /* 0x000fea0003800000 */
.L_x_254:
        /* <DEDUP_REMOVED lines=9> */
.L_x_257:
[----:B------:R-:W-:Y:S05]  /*6c90*/  BSYNC B1 ;  /* 0x0000000000017941 */ /* 0x000fea0003800000 */
.L_x_256:
        /* <DEDUP_REMOVED lines=10> */
.L_x_259:
[----:B------:R-:W-:Y:S05]  /*6d40*/  BSYNC B1 ;  /* 0x0000000000017941 */ /* 0x000fea0003800000 */
.L_x_258:
        /* <DEDUP_REMOVED lines=10> */
.L_x_261:
[----:B------:R-:W-:Y:S05]  /*6df0*/  BSYNC B1 ;  /* 0x0000000000017941 */ /* 0x000fea0003800000 */
.L_x_260:
        /* <DEDUP_REMOVED lines=9> */
.L_x_263:
[----:B------:R-:W-:Y:S05]  /*6e90*/  BSYNC B1 ;  /* 0x0000000000017941 */ /* 0x000fea0003800000 */
.L_x_262:
        /* <DEDUP_REMOVED lines=9> */
.L_x_265:
[----:B------:R-:W-:Y:S05]  /*6f30*/  BSYNC B1 ;  /* 0x0000000000017941 */ /* 0x000fea0003800000 */
.L_x_264:
        /* <DEDUP_REMOVED lines=10> */
.L_x_267:
[----:B------:R-:W-:Y:S05]  /*6fe0*/  BSYNC B1 ;  /* 0x0000000000017941 */ /* 0x000fea0003800000 */
.L_x_266:
        /* <DEDUP_REMOVED lines=10> */
.L_x_269:
[----:B------:R-:W-:Y:S05]  /*7090*/  BSYNC B1 ;  /* 0x0000000000017941 */ /* 0x000fea0003800000 */
.L_x_268:
        /* <DEDUP_REMOVED lines=9> */
.L_x_271:
[----:B------:R-:W-:Y:S05]  /*7130*/  BSYNC B1 ;  /* 0x0000000000017941 */ /* 0x000fea0003800000 */
.L_x_270:
        /* <DEDUP_REMOVED lines=9> */
.L_x_273:
[----:B------:R-:W-:Y:S05]  /*71d0*/  BSYNC B1 ;  /* 0x0000000000017941 */ /* 0x000fea0003800000 */
.L_x_272:
        /* <DEDUP_REMOVED lines=10> */
.L_x_275:
[----:B------:R-:W-:Y:S05]  /*7280*/  BSYNC B1 ;  /* 0x0000000000017941 */ /* 0x000fea0003800000 */
.L_x_274:
        /* <DEDUP_REMOVED lines=10> */
.L_x_277:
[----:B------:R-:W-:Y:S05]  /*7330*/  BSYNC B1 ;  /* 0x0000000000017941 */ /* 0x000fea0003800000 */
.L_x_276:
[----:B01--45:R-:W-:Y:S01]  /*7340*/  HADD2.F32 R6, -RZ, R152.H0_H0 ;  /* 0x20000098ff067230 */ /* 0x033fe20000004100 */
        /* <DEDUP_REMOVED lines=8> */
.L_x_279:
[----:B------:R-:W-:Y:S05]  /*73d0*/  BSYNC B1 ;  /* 0x0000000000017941 */ /* 0x000fea0003800000 */
.L_x_278:
[----:B0-2--5:R-:W-:Y:S01]  /*73e0*/  HADD2.F32 R4, -RZ, R152.H0_H0 ;  /* 0x20000098ff047230 */ /* 0x025fe20000004100 */
[----:B------:R-:W-:Y:S01]  /*73f0*/  ISETP.GT.AND P0, PT, R0, 0x8, P0 ;  /* 0x000000080000780c */ /* 0x000fe20000704270 */
[----:B------:R-:W-:Y:S01]  /*7400*/  @P1 IMAD.MOV.U32 R5, RZ, RZ, R11 ;  /* 0x000000ffff051224 */ /* 0x000fe200078e000b */
[----:B------:R-:W-:Y:S02]  /*7410*/  BSSY B1, `(.L_x_280) ;  /* 0x0000008000017945 */ /* 0x000fe40003800000 */
[----:B------:R-:W-:Y:S01]  /*7420*/  FMUL R3, R4, R155 ;  /* 0x0000009b04037220 */ /* 0x000fe20000400000 */
[----:B------:R-:W-:-:S03]  /*7430*/  @P1 IMAD.MOV.U32 R4, RZ, RZ, R10 ;  /* 0x000000ffff041224 */ /* 0x000fc600078e000a */
[----:B------:R-:W-:-:S05]  /*7440*/  FFMA R3, R150, R154, R3 ;  /* 0x0000009a96037223 */ /* 0x000fca0000000003 */
[----:B------:R-:W-:-:S05]  /*7450*/  F2FP.F16.F32.PACK_AB R3, RZ, R3 ;  /* 0x00000003ff03723e */ /* 0x000fca00000000ff */
[----:B------:R0:W-:Y:S01]  /*7460*/  @P1 STG.E.U16 desc[UR36][R4.64+0x1f0], R3 ;  /* 0x0001f00304001986 */ /* 0x0001e2000c101524 */
[----:B------:R-:W-:Y:S05]  /*7470*/  @!P0 BRA `(.L_x_281) ;  /* 0x0000000000048947 */ /* 0x000fea0003800000 */
[----:B------:R2:W5:Y:S02]  /*7480*/  LDG.E.LTC128B.U16 R152, desc[UR36][R8.64+0x1f2] ;  /* 0x0001f22408987981 */ /* 0x000564000c1e1520 */
.L_x_281:
[----:B------:R-:W-:Y:S05]  /*7490*/  BSYNC B1 ;  /* 0x0000000000017941 */ /* 0x000fea0003800000 */
.L_x_280:
[----:B------:R-:W-:Y:S05]  /*74a0*/  @!P0 BRA `(.L_x_282) ;  /* 0x0000002400308947 */ /* 0x000fea0003800000 */
[----:B-----5:R-:W-:-:S05]  /*74b0*/  HADD2.F32 R152, -RZ, R152.H0_H0 ;  /* 0x20000098ff987230 */ /* 0x020fca0000004100 */
[----:B------:R-:W-:-:S04]  /*74c0*/  FMUL R152, R152, R155 ;  /* 0x0000009b98987220 */ /* 0x000fc80000400000 */
[----:B------:R-:W-:-:S05]  /*74d0*/  FFMA R152, R151, R154, R152 ;  /* 0x0000009a97987223 */ /* 0x000fca0000000098 */
[----:B------:R-:W-:-:S05]  /*74e0*/  F2FP.F16.F32.PACK_AB R152, RZ, R152 ;  /* 0x00000098ff98723e */ /* 0x000fca00000000ff */
[----:B------:R4:W-:Y:S01]  /*74f0*/  STG.E.U16 desc[UR36][R10.64+0x1f2], R152 ;  /* 0x0001f2980a007986 */ /* 0x0009e2000c101524 */
[----:B------:R-:W-:Y:S05]  /*7500*/  BRA `(.L_x_282) ;  /* 0x0000002400187947 */ /* 0x000fea0003800000 */
.L_x_29:
[----:B------:R-:W-:Y:S01]  /*7510*/  ISETP.GT.AND P0, PT, R3, 0x1, PT ;  /* 0x000000010300780c */ /* 0x000fe20003f04270 */
[----:B------:R-:W-:Y:S01]  /*7520*/  ULDC.64 UR4, c[0x0][0x5c0] ;  /* 0x0001700000047ab9 */ /* 0x000fe20000000a00 */
[-C--:B------:R-:W-:Y:S01]  /*7530*/  FMUL R24, R24, R154.reuse ;  /* 0x0000009a18187220 */ /* 0x080fe20000400000 */
[-C--:B------:R-:W-:Y:S01]  /*7540*/  FMUL R25, R25, R154.reuse ;  /* 0x0000009a19197220 */ /* 0x080fe20000400000 */
[----:B------:R-:W-:Y:S01]  /*7550*/  ISETP.GT.AND P3, PT, R0, RZ, P0 ;  /* 0x000000ff0000720c */ /* 0x000fe20000764270 */
[-C--:B------:R-:W-:Y:S01]  /*7560*/  FMUL R26, R26, R154.reuse ;  /* 0x0000009a1a1a7220 */ /* 0x080fe20000400000 */
[----:B------:R-:W-:Y:S01]  /*7570*/  LEA R4, P4, R160, UR4, 0x1 ;  /* 0x00000004a0047c11 */ /* 0x000fe2000f8808ff */
[----:B------:R-:W-:Y:S01]  /*7580*/  FMUL R27, R27, R154 ;  /* 0x0000009a1b1b7220 */ /* 0x000fe20000400000 */
[----:B------:R-:W-:Y:S01]  /*7590*/  F2FP.F16.F32.PACK_AB R24, RZ, R24 ;  /* 0x00000018ff18723e */ /* 0x000fe200000000ff */
[-C--:B------:R-:W-:Y:S01]  /*75a0*/  FMUL R28, R28, R154.reuse ;  /* 0x0000009a1c1c7220 */ /* 0x080fe20000400000 */
[----:B------:R-:W-:Y:S01]  /*75b0*/  LEA.HI.X R5, R160, UR5, R169, 0x1, P4 ;  /* 0x00000005a0057c11 */ /* 0x000fe2000a0f0ca9 */
[-C--:B------:R-:W-:Y:S01]  /*75c0*/  FMUL R29, R29, R154.reuse ;  /* 0x0000009a1d1d7220 */ /* 0x080fe20000400000 */
[----:B------:R-:W-:Y:S01]  /*75d0*/  F2FP.F16.F32.PACK_AB R25, RZ, R25 ;  /* 0x00000019ff19723e */ /* 0x000fe200000000ff */
[-C--:B------:R-:W-:Y:S01]  /*75e0*/  FMUL R30, R30, R154.reuse ;  /* 0x0000009a1e1e7220 */ /* 0x080fe20000400000 */
[----:B------:R-:W-:Y:S01]  /*75f0*/  SHF.L.U64.HI R11, R10, 0x4, R11 ;  /* 0x000000040a0b7819 */ /* 0x000fe2000001020b */
[----:B------:R-:W-:Y:S01]  /*7600*/  @P1 STG.E.U16 desc[UR36][R4.64], R24 ;  /* 0x0000001804001986 */ /* 0x000fe2000c101524 */
[----:B------:R-:W-:Y:S01]  /*7610*/  ISETP.GT.AND P1, PT, R3, 0x8, PT ;  /* 0x000000080300780c */ /* 0x000fe20003f24270 */
[----:B------:R-:W-:Y:S01]  /*7620*/  FMUL R31, R31, R154 ;  /* 0x0000009a1f1f7220 */ /* 0x000fe20000400000 */
[----:B------:R-:W-:Y:S01]  /*7630*/  ISETP.GT.AND P4, PT, R0, 0x8, P0 ;  /* 0x000000080000780c */ /* 0x000fe20000784270 */
[----:B------:R-:W-:Y:S01]  /*7640*/  @P3 STG.E.U16 desc[UR36][R4.64+0x2], R25 ;  /* 0x0000021904003986 */ /* 0x000fe2000c101524 */
[----:B------:R-:W-:Y:S01]  /*7650*/  LEA R6, P3, R10, R4, 0x4 ;  /* 0x000000040a067211 */ /* 0x000fe200078620ff */
[-C--:B------:R-:W-:Y:S01]  /*7660*/  FMUL R32, R32, R154.reuse ;  /* 0x0000009a20207220 */ /* 0x080fe20000400000 */
[C---:B------:R-:W-:Y:S01]  /*7670*/  ISETP.GT.AND P2, PT, R0.reuse, 0x8, P2 ;  /* 0x000000080000780c */ /* 0x040fe20001744270 */
[-C--:B------:R-:W-:Y:S01]  /*7680*/  FMUL R33, R33, R154.reuse ;  /* 0x0000009a21217220 */ /* 0x080fe20000400000 */
[----:B------:R-:W-:Y:S01]  /*7690*/  ISETP.GT.AND P0, PT, R3, 0x9, PT ;  /* 0x000000090300780c */ /* 0x000fe20003f04270 */
[----:B------:R-:W-:Y:S01]  /*76a0*/  IMAD.X R7, R11, 0x1, R5, P3 ;  /* 0x000000010b077824 */ /* 0x000fe200018e0605 */
[----:B------:R-:W-:Y:S01]  /*76b0*/  ISETP.GT.AND P5, PT, R0, RZ, P1 ;  /* 0x000000ff0000720c */ /* 0x000fe20000fa4270 */
[-C--:B------:R-:W-:Y:S01]  /*76c0*/  FMUL R34, R34, R154.reuse ;  /* 0x0000009a22227220 */ /* 0x080fe20000400000 */
[----:B------:R-:W-:Y:S01]  /*76d0*/  ISETP.GT.AND P3, PT, R0, RZ, P0 ;  /* 0x000000ff0000720c */ /* 0x000fe20000764270 */
[----:B------:R-:W-:Y:S01]  /*76e0*/  FMUL R35, R35, R154 ;  /* 0x0000009a23237220 */ /* 0x000fe20000400000 */
[----:B------:R-:W-:Y:S01]  /*76f0*/  F2FP.F16.F32.PACK_AB R26, RZ, R26 ;  /* 0x0000001aff1a723e */ /* 0x000fe200000000ff */
[-C--:B------:R-:W-:Y:S01]  /*7700*/  FMUL R36, R36, R154.reuse ;  /* 0x0000009a24247220 */ /* 0x080fe20000400000 */
[----:B------:R-:W-:Y:S01]  /*7710*/  F2FP.F16.F32.PACK_AB R27, RZ, R27 ;  /* 0x0000001bff1b723e */ /* 0x000fe200000000ff */
[----:B------:R-:W-:Y:S01]  /*7720*/  FMUL R37, R37, R154 ;  /* 0x0000009a25257220 */ /* 0x000fe20000400000 */
[----:B------:R-:W-:Y:S01]  /*7730*/  F2FP.F16.F32.PACK_AB R28, RZ, R28 ;  /* 0x0000001cff1c723e */ /* 0x000fe200000000ff */
[----:B------:R-:W-:Y:S01]  /*7740*/  @P2 STG.E.U16 desc[UR36][R6.64], R26 ;  /* 0x0000001a06002986 */ /* 0x000fe2000c101524 */
[----:B------:R-:W-:Y:S01]  /*7750*/  F2FP.F16.F32.PACK_AB R29, RZ, R29 ;  /* 0x0000001dff1d723e */ /* 0x000fe200000000ff */
[-C--:B------:R-:W-:Y:S01]  /*7760*/  FMUL R38, R38, R154.reuse ;  /* 0x0000009a26267220 */ /* 0x080fe20000400000 */
[C---:B------:R-:W-:Y:S01]  /*7770*/  ISETP.GT.AND P2, PT, R0.reuse, 0x8, P1 ;  /* 0x000000080000780c */ /* 0x040fe20000f44270 */
[----:B------:R-:W-:Y:S01]  /*7780*/  @P4 STG.E.U16 desc[UR36][R6.64+0x2], R27 ;  /* 0x0000021b06004986 */ /* 0x000fe2000c101524 */
[----:B------:R-:W-:Y:S01]  /*7790*/  ISETP.GT.AND P1, PT, R3, 0x10, PT ;  /* 0x000000100300780c */ /* 0x000fe20003f24270 */
[----:B------:R-:W-:Y:S01]  /*77a0*/  FMUL R39, R39, R154 ;  /* 0x0000009a27277220 */ /* 0x000fe20000400000 */
[----:B------:R-:W-:Y:S01]  /*77b0*/  F2FP.F16.F32.PACK_AB R30, RZ, R30 ;  /* 0x0000001eff1e723e */ /* 0x000fe200000000ff */
[----:B------:R-:W-:Y:S01]  /*77c0*/  @P5 STG.E.U16 desc[UR36][R4.64+0x10], R28 ;  /* 0x0000101c04005986 */ /* 0x000fe2000c101524 */
[----:B------:R-:W-:Y:S01]  /*77d0*/  ISETP.GT.AND P4, PT, R0, RZ, P1 ;  /* 0x000000ff0000720c */ /* 0x000fe20000f84270 */
[-C--:B------:R-:W-:Y:S01]  /*77e0*/  FMUL R40, R40, R154.reuse ;  /* 0x0000009a28287220 */ /* 0x080fe20000400000 */
[----:B------:R-:W-:Y:S01]  /*77f0*/  F2FP.F16.F32.PACK_AB R31, RZ, R31 ;  /* 0x0000001fff1f723e */ /* 0x000fe200000000ff */
[----:B------:R-:W-:Y:S01]  /*7800*/  @P3 STG.E.U16 desc[UR36][R4.64+0x12], R29 ;  /* 0x0000121d04003986 */ /* 0x000fe2000c101524 */
[----:B------:R-:W-:Y:S01]  /*7810*/  ISETP.GT.AND P3, PT, R0, 0x8, P0 ;  /* 0x000000080000780c */ /* 0x000fe20000764270 */
[----:B------:R-:W-:Y:S01]  /*7820*/  FMUL R41, R41, R154 ;  /* 0x0000009a29297220 */ /* 0x000fe20000400000 */
[----:B------:R-:W-:Y:S01]  /*7830*/  ISETP.GT.AND P0, PT, R3, 0x11, PT ;  /* 0x000000110300780c */ /* 0x000fe20003f04270 */
[----:B------:R-:W-:Y:S01]  /*7840*/  @P2 STG.E.U16 desc[UR36][R6.64+0x10], R30 ;  /* 0x0000101e06002986 */ /* 0x000fe2000c101524 */
[----:B------:R-:W-:Y:S01]  /*7850*/  F2FP.F16.F32.PACK_AB R32, RZ, R32 ;  /* 0x00000020ff20723e */ /* 0x000fe200000000ff */
[-C--:B------:R-:W-:Y:S01]  /*7860*/  FMUL R42, R42, R154.reuse ;  /* 0x0000009a2a2a7220 */ /* 0x080fe20000400000 */
[C---:B------:R-:W-:Y:S01]  /*7870*/  ISETP.GT.AND P5, PT, R0.reuse, RZ, P0 ;  /* 0x000000ff0000720c */ /* 0x040fe200007a4270 */
[-C--:B------:R-:W-:Y:S01]  /*7880*/  FMUL R43, R43, R154.reuse ;  /* 0x0000009a2b2b7220 */ /* 0x080fe20000400000 */
[----:B------:R-:W-:Y:S01]  /*7890*/  ISETP.GT.AND P2, PT, R0, 0x8, P1 ;  /* 0x000000080000780c */ /* 0x000fe20000f44270 */
[-C--:B------:R-:W-:Y:S01]  /*78a0*/  FMUL R44, R44, R154.reuse ;  /* 0x0000009a2c2c7220 */ /* 0x080fe20000400000 */
[----:B------:R-:W-:Y:S01]  /*78b0*/  ISETP.GT.AND P1, PT, R3, 0x18, PT ;  /* 0x000000180300780c */ /* 0x000fe20003f24270 */
[-C--:B------:R-:W-:Y:S01]  /*78c0*/  FMUL R45, R45, R154.reuse ;  /* 0x0000009a2d2d7220 */ /* 0x080fe20000400000 */
[----:B------:R-:W-:Y:S01]  /*78d0*/  F2FP.F16.F32.PACK_AB R33, RZ, R33 ;  /* 0x00000021ff21723e */ /* 0x000fe200000000ff */
[----:B------:R-:W-:Y:S01]  /*78e0*/  @P3 STG.E.U16 desc[UR36][R6.64+0x12], R31 ;  /* 0x0000121f06003986 */ /* 0x000fe2000c101524 */
[----:B------:R-:W-:Y:S01]  /*78f0*/  ISETP.GT.AND P3, PT, R0, 0x8, P0 ;  /* 0x000000080000780c */ /* 0x000fe20000764270 */
[-C--:B------:R-:W-:Y:S01]  /*7900*/  FMUL R46, R46, R154.reuse ;  /* 0x0000009a2e2e7220 */ /* 0x080fe20000400000 */
[----:B------:R-:W-:Y:S01]  /*7910*/  ISETP.GT.AND P0, PT, R3, 0x19, PT ;  /* 0x000000190300780c */ /* 0x000fe20003f04270 */
[----:B------:R-:W-:Y:S01]  /*7920*/  @P4 STG.E.U16 desc[UR36][R4.64+0x20], R32 ;  /* 0x0000202004004986 */ /* 0x000fe2000c101524 */
[C---:B------:R-:W-:Y:S01]  /*7930*/  ISETP.GT.AND P4, PT, R0.reuse, RZ, P1 ;  /* 0x000000ff0000720c */ /* 0x040fe20000f84270 */
[----:B------:R-:W-:Y:S01]  /*7940*/  FMUL R47, R47, R154 ;  /* 0x0000009a2f2f7220 */ /* 0x000fe20000400000 */
[----:B------:R-:W-:Y:S01]  /*7950*/  F2FP.F16.F32.PACK_AB R34, RZ, R34 ;  /* 0x00000022ff22723e */ /* 0x000fe200000000ff */
[----:B------:R-:W-:Y:S01]  /*7960*/  @P5 STG.E.U16 desc[UR36][R4.64+0x22], R33 ;  /* 0x0000222104005986 */ /* 0x000fe2000c101524 */
[----:B------:R-:W-:Y:S01]  /*7970*/  ISETP.GT.AND P5, PT, R0, RZ, P0 ;  /* 0x000000ff0000720c */ /* 0x000fe200007a4270 */
[----:B------:R-:W-:Y:S01]  /*7980*/  FMUL R48, R48, R154 ;  /* 0x0000009a30307220 */ /* 0x000fe20000400000 */
[----:B------:R-:W-:Y:S01]  /*7990*/  F2FP.F16.F32.PACK_AB R35, RZ, R35 ;  /* 0x00000023ff23723e */ /* 0x000fe200000000ff */
[----:B------:R-:W-:Y:S01]  /*79a0*/  @P2 STG.E.U16 desc[UR36][R6.64+0x20], R34 ;  /* 0x0000202206002986 */ /* 0x000fe2000c101524 */
[----:B------:R-:W-:Y:S01]  /*79b0*/  F2FP.F16.F32.PACK_AB R36, RZ, R36 ;  /* 0x00000024ff24723e */ /* 0x000fe200000000ff */
[-C--:B------:R-:W-:Y:S01]  /*79c0*/  FMUL R49, R49, R154.reuse ;  /* 0x0000009a31317220 */ /* 0x080fe20000400000 */
[----:B------:R-:W-:Y:S01]  /*79d0*/  ISETP.GT.AND P2, PT, R0, 0x8, P1 ;  /* 0x000000080000780c */ /* 0x000fe20000f44270 */
[----:B------:R-:W-:Y:S01]  /*79e0*/  @P3 STG.E.U16 desc[UR36][R6.64+0x22], R35 ;  /* 0x0000222306003986 */ /* 0x000fe2000c101524 */
[----:B------:R-:W-:Y:S01]  /*79f0*/  ISETP.GT.AND P1, PT, R3, 0x20, PT ;  /* 0x000000200300780c */ /* 0x000fe20003f24270 */
[-C--:B------:R-:W-:Y:S01]  /*7a00*/  FMUL R50, R50, R154.reuse ;  /* 0x0000009a32327220 */ /* 0x080fe20000400000 */
[----:B------:R-:W-:Y:S01]  /*7a10*/  F2FP.F16.F32.PACK_AB R37, RZ, R37 ;  /* 0x00000025ff25723e */ /* 0x000fe200000000ff */
[----:B------:R-:W-:Y:S01]  /*7a20*/  @P4 STG.E.U16 desc[UR36][R4.64+0x30], R36 ;  /* 0x0000302404004986 */ /* 0x000fe2000c101524 */
[C---:B------:R-:W-:Y:S01]  /*7a30*/  ISETP.GT.AND P3, PT, R0.reuse, 0x8, P0 ;  /* 0x000000080000780c */ /* 0x040fe20000764270 */
[-C--:B------:R-:W-:Y:S01]  /*7a40*/  FMUL R51, R51, R154.reuse ;  /* 0x0000009a33337220 */ /* 0x080fe20000400000 */
[----:B------:R-:W-:Y:S01]  /*7a50*/  ISETP.GT.AND P0, PT, R3, 0x21, PT ;  /* 0x000000210300780c */ /* 0x000fe20003f04270 */
[----:B------:R-:W-:Y:S01]  /*7a60*/  @P5 STG.E.U16 desc[UR36][R4.64+0x32], R37 ;  /* 0x0000322504005986 */ /* 0x000fe2000c101524 */
[----:B------:R-:W-:Y:S01]  /*7a70*/  ISETP.GT.AND P4, PT, R0, RZ, P1 ;  /* 0x000000ff0000720c */ /* 0x000fe20000f84270 */
[----:B------:R-:W-:Y:S01]  /*7a80*/  FMUL R52, R52, R154 ;  /* 0x0000009a34347220 */ /* 0x000fe20000400000 */
[----:B------:R-:W-:Y:S01]  /*7a90*/  F2FP.F16.F32.PACK_AB R38, RZ, R38 ;  /* 0x00000026ff26723e */ /* 0x000fe200000000ff */
[-C--:B------:R-:W-:Y:S01]  /*7aa0*/  FMUL R53, R53, R154.reuse ;  /* 0x0000009a35357220 */ /* 0x080fe20000400000 */
        /* <DEDUP_REMOVED lines=325> */
[----:B------:R-:W-:Y:S01]  /*8f00*/  FMUL R151, R151, R154 ;  /* 0x0000009a97977220 */ /* 0x000fe20000400000 */
[----:B------:R-:W-:Y:S01]  /*8f10*/  ISETP.GT.AND P2, PT, R0, 0x8, P1 ;  /* 0x000000080000780c */ /* 0x000fe20000f44270 */
[----:B------:R-:W-:Y:S01]  /*8f20*/  @P3 STG.E.U16 desc[UR36][R6.64+0x132], R103 ;  /* 0x0001326706003986 */ /* 0x000fe2000c101524 */
[----:B------:R-:W-:-:S02]  /*8f30*/  ISETP.GT.AND P1, PT, R3, 0xa8, PT ;  /* 0x000000a80300780c */ /* 0x000fc40003f24270 */
[----:B------:R-:W-:Y:S01]  /*8f40*/  F2FP.F16.F32.PACK_AB R105, RZ, R105 ;  /* 0x00000069ff69723e */ /* 0x000fe200000000ff */
[----:B------:R-:W-:Y:S01]  /*8f50*/  @P4 STG.E.U16 desc[UR36][R4.64+0x140], R104 ;  /* 0x0001406804004986 */ /* 0x000fe2000c101524 */
[C---:B------:R-:W-:Y:S02]  /*8f60*/  ISETP.GT.AND P3, PT, R0.reuse, 0x8, P0 ;  /* 0x000000080000780c */ /* 0x040fe40000764270 */
[----:B------:R-:W-:Y:S01]  /*8f70*/  ISETP.GT.AND P0, PT, R3, 0xa9, PT ;  /* 0x000000a90300780c */ /* 0x000fe20003f04270 */
[----:B------:R-:W-:Y:S01]  /*8f80*/  @P5 STG.E.U16 desc[UR36][R4.64+0x142], R105 ;  /* 0x0001426904005986 */ /* 0x000fe2000c101524 */
[C---:B------:R-:W-:Y:S02]  /*8f90*/  ISETP.GT.AND P4, PT, R0.reuse, RZ, P1 ;  /* 0x000000ff0000720c */ /* 0x040fe40000f84270 */
[----:B------:R-:W-:Y:S02]  /*8fa0*/  F2FP.F16.F32.PACK_AB R106, RZ, R106 ;  /* 0x0000006aff6a723e */ /* 0x000fe400000000ff */
[----:B------:R-:W-:-:S02]  /*8fb0*/  ISETP.GT.AND P5, PT, R0, RZ, P0 ;  /* 0x000000ff0000720c */ /* 0x000fc400007a4270 */
[----:B------:R-:W-:Y:S01]  /*8fc0*/  F2FP.F16.F32.PACK_AB R107, RZ, R107 ;  /* 0x0000006bff6b723e */ /* 0x000fe200000000ff */
[----:B------:R-:W-:Y:S01]  /*8fd0*/  @P2 STG.E.U16 desc[UR36][R6.64+0x140], R106 ;  /* 0x0001406a06002986 */ /* 0x000fe2000c101524 */
[----:B------:R-:W-:Y:S02]  /*8fe0*/  F2FP.F16.F32.PACK_AB R108, RZ, R108 ;  /* 0x0000006cff6c723e */ /* 0x000fe400000000ff */
[C---:B------:R-:W-:Y:S01]  /*8ff0*/  ISETP.GT.AND P2, PT, R0.reuse, 0x8, P1 ;  /* 0x000000080000780c */ /* 0x040fe20000f44270 */
[----:B------:R-:W-:Y:S01]  /*9000*/  @P3 STG.E.U16 desc[UR36][R6.64+0x142], R107 ;  /* 0x0001426b06003986 */ /* 0x000fe2000c101524 */
[----:B------:R-:W-:Y:S02]  /*9010*/  ISETP.GT.AND P1, PT, R3, 0xb0, PT ;  /* 0x000000b00300780c */ /* 0x000fe40003f24270 */
[----:B------:R-:W-:Y:S01]  /*9020*/  F2FP.F16.F32.PACK_AB R109, RZ, R109 ;  /* 0x0000006dff6d723e */ /* 0x000fe200000000ff */
[----:B------:R-:W-:Y:S01]  /*9030*/  @P4 STG.E.U16 desc[UR36][R4.64+0x150], R108 ;  /* 0x0001506c04004986 */ /* 0x000fe2000c101524 */
[----:B------:R-:W-:-:S02]  /*9040*/  ISETP.GT.AND P3, PT, R0, 0x8, P0 ;  /* 0x000000080000780c */ /* 0x000fc40000764270 */
[----:B------:R-:W-:Y:S01]  /*9050*/  ISETP.GT.AND P0, PT, R3, 0xb1, PT ;  /* 0x000000b10300780c */ /* 0x000fe20003f04270 */
[----:B------:R-:W-:Y:S01]  /*9060*/  @P5 STG.E.U16 desc[UR36][R4.64+0x152], R109 ;  /* 0x0001526d04005986 */ /* 0x000fe2000c101524 */
[C---:B------:R-:W-:Y:S02]  /*9070*/  ISETP.GT.AND P4, PT, R0.reuse, RZ, P1 ;  /* 0x000000ff0000720c */ /* 0x040fe40000f84270 */
[----:B------:R-:W-:Y:S02]  /*9080*/  F2FP.F16.F32.PACK_AB R110, RZ, R110 ;  /* 0x0000006eff6e723e */ /* 0x000fe400000000ff */
[----:B------:R-:W-:Y:S02]  /*9090*/  ISETP.GT.AND P5, PT, R0, RZ, P0 ;  /* 0x000000ff0000720c */ /* 0x000fe400007a4270 */
[----:B------:R-:W-:Y:S01]  /*90a0*/  F2FP.F16.F32.PACK_AB R111, RZ, R111 ;  /* 0x0000006fff6f723e */ /* 0x000fe200000000ff */
[----:B------:R-:W-:Y:S01]  /*90b0*/  @P2 STG.E.U16 desc[UR36][R6.64+0x150], R110 ;  /* 0x0001506e06002986 */ /* 0x000fe2000c101524 */
[----:B------:R-:W-:-:S02]  /*90c0*/  F2FP.F16.F32.PACK_AB R112, RZ, R112 ;  /* 0x00000070ff70723e */ /* 0x000fc400000000ff */
[C---:B------:R-:W-:Y:S01]  /*90d0*/  ISETP.GT.AND P2, PT, R0.reuse, 0x8, P1 ;  /* 0x000000080000780c */ /* 0x040fe20000f44270 */
[----:B------:R-:W-:Y:S01]  /*90e0*/  @P3 STG.E.U16 desc[UR36][R6.64+0x152], R111 ;  /* 0x0001526f06003986 */ /* 0x000fe2000c101524 */
[C---:B------:R-:W-:Y:S02]  /*90f0*/  ISETP.GT.AND P1, PT, R3.reuse, 0xb8, PT ;  /* 0x000000b80300780c */ /* 0x040fe40003f24270 */
[----:B------:R-:W-:Y:S01]  /*9100*/  F2FP.F16.F32.PACK_AB R113, RZ, R113 ;  /* 0x00000071ff71723e */ /* 0x000fe200000000ff */
[----:B------:R-:W-:Y:S01]  /*9110*/  @P4 STG.E.U16 desc[UR36][R4.64+0x160], R112 ;  /* 0x0001607004004986 */ /* 0x000fe2000c101524 */
[C---:B------:R-:W-:Y:S02]  /*9120*/  ISETP.GT.AND P3, PT, R0.reuse, 0x8, P0 ;  /* 0x000000080000780c */ /* 0x040fe40000764270 */
[----:B------:R-:W-:Y:S01]  /*9130*/  ISETP.GT.AND P0, PT, R3, 0xb9, PT ;  /* 0x000000b90300780c */ /* 0x000fe20003f04270 */
[----:B------:R-:W-:Y:S01]  /*9140*/  @P5 STG.E.U16 desc[UR36][R4.64+0x162], R113 ;  /* 0x0001627104005986 */ /* 0x000fe2000c101524 */
[----:B------:R-:W-:-:S02]  /*9150*/  ISETP.GT.AND P4, PT, R0, RZ, P1 ;  /* 0x000000ff0000720c */ /* 0x000fc40000f84270 */
[----:B------:R-:W-:Y:S02]  /*9160*/  F2FP.F16.F32.PACK_AB R114, RZ, R114 ;  /* 0x00000072ff72723e */ /* 0x000fe400000000ff */
[C---:B------:R-:W-:Y:S02]  /*9170*/  ISETP.GT.AND P5, PT, R0.reuse, RZ, P0 ;  /* 0x000000ff0000720c */ /* 0x040fe400007a4270 */
[----:B------:R-:W-:Y:S01]  /*9180*/  F2FP.F16.F32.PACK_AB R115, RZ, R115 ;  /* 0x00000073ff73723e */ /* 0x000fe200000000ff */
[----:B------:R-:W-:Y:S01]  /*9190*/  @P2 STG.E.U16 desc[UR36][R6.64+0x160], R114 ;  /* 0x0001607206002986 */ /* 0x000fe2000c101524 */
[----:B------:R-:W-:Y:S02]  /*91a0*/  F2FP.F16.F32.PACK_AB R116, RZ, R116 ;  /* 0x00000074ff74723e */ /* 0x000fe400000000ff */
        /* <DEDUP_REMOVED lines=65> */
[----:B------:R-:W-:Y:S02]  /*95c0*/  ISETP.GT.AND P5, PT, R0, RZ, P0 ;  /* 0x000000ff0000720c */ /* 0x000fe400007a4270 */
[----:B------:R-:W-:Y:S02]  /*95d0*/  F2FP.F16.F32.PACK_AB R134, RZ, R134 ;  /* 0x00000086ff86723e */ /* 0x000fe400000000ff */
[----:B------:R-:W-:Y:S02]  /*95e0*/  F2FP.F16.F32.PACK_AB R135, RZ, R135 ;  /* 0x00000087ff87723e */ /* 0x000fe400000000ff */
[----:B------:R-:W-:Y:S01]  /*95f0*/  F2FP.F16.F32.PACK_AB R136, RZ, R136 ;  /* 0x00000088ff88723e */ /* 0x000fe200000000ff */
[----:B------:R-:W-:Y:S01]  /*9600*/  @P2 STG.E.U16 desc[UR36][R6.64+0x1b0], R134 ;  /* 0x0001b08606002986 */ /* 0x000fe2000c101524 */
[----:B------:R-:W-:-:S02]  /*9610*/  F2FP.F16.F32.PACK_AB R137, RZ, R137 ;  /* 0x00000089ff89723e */ /* 0x000fc400000000ff */
[C---:B------:R-:W-:Y:S01]  /*9620*/  ISETP.GT.AND P1, PT, R0.reuse, 0x8, P1 ;  /* 0x000000080000780c */ /* 0x040fe20000f24270 */
[----:B------:R-:W-:Y:S01]  /*9630*/  @P3 STG.E.U16 desc[UR36][R6.64+0x1b2], R135 ;  /* 0x0001b28706003986 */ /* 0x000fe2000c101524 */
[C---:B------:R-:W-:Y:S02]  /*9640*/  ISETP.GT.AND P2, PT, R0.reuse, 0x8, P0 ;  /* 0x000000080000780c */ /* 0x040fe40000744270 */
[C---:B------:R-:W-:Y:S01]  /*9650*/  ISETP.GT.AND P0, PT, R3.reuse, 0xe9, PT ;  /* 0x000000e90300780c */ /* 0x040fe20003f04270 */
[----:B------:R-:W-:Y:S01]  /*9660*/  @P4 STG.E.U16 desc[UR36][R4.64+0x1c0], R136 ;  /* 0x0001c08804004986 */ /* 0x000fe2000c101524 */
[----:B------:R-:W-:Y:S02]  /*9670*/  ISETP.GT.AND P4, PT, R3, 0xe8, PT ;  /* 0x000000e80300780c */ /* 0x000fe40003f84270 */
[----:B------:R-:W-:Y:S01]  /*9680*/  F2FP.F16.F32.PACK_AB R138, RZ, R138 ;  /* 0x0000008aff8a723e */ /* 0x000fe200000000ff */
[----:B------:R-:W-:Y:S01]  /*9690*/  @P5 STG.E.U16 desc[UR36][R4.64+0x1c2], R137 ;  /* 0x0001c28904005986 */ /* 0x000fe2000c101524 */
[----:B------:R-:W-:-:S02]  /*96a0*/  ISETP.GT.AND P5, PT, R0, RZ, P4 ;  /* 0x000000ff0000720c */ /* 0x000fc400027a4270 */
[----:B------:R-:W-:Y:S01]  /*96b0*/  F2FP.F16.F32.PACK_AB R139, RZ, R139 ;  /* 0x0000008bff8b723e */ /* 0x000fe200000000ff */
[----:B------:R-:W-:Y:S01]  /*96c0*/  @P1 STG.E.U16 desc[UR36][R6.64+0x1c0], R138 ;  /* 0x0001c08a06001986 */ /* 0x000fe2000c101524 */
[----:B------:R-:W-:Y:S02]  /*96d0*/  F2FP.F16.F32.PACK_AB R140, RZ, R140 ;  /* 0x0000008cff8c723e */ /* 0x000fe400000000ff */
[C---:B------:R-:W-:Y:S01]  /*96e0*/  ISETP.GT.AND P3, PT, R0.reuse, RZ, P0 ;  /* 0x000000ff0000720c */ /* 0x040fe20000764270 */
[----:B------:R-:W-:Y:S01]  /*96f0*/  @P2 STG.E.U16 desc[UR36][R6.64+0x1c2], R139 ;  /* 0x0001c28b06002986 */ /* 0x000fe2000c101524 */
[C---:B------:R-:W-:Y:S02]  /*9700*/  ISETP.GT.AND P4, PT, R0.reuse, 0x8, P4 ;  /* 0x000000080000780c */ /* 0x040fe40002784270 */
[----:B------:R-:W-:Y:S02]  /*9710*/  F2FP.F16.F32.PACK_AB R141, RZ, R141 ;  /* 0x0000008dff8d723e */ /* 0x000fe400000000ff */
[----:B------:R-:W-:Y:S01]  /*9720*/  F2FP.F16.F32.PACK_AB R142, RZ, R142 ;  /* 0x0000008eff8e723e */ /* 0x000fe200000000ff */
[----:B------:R-:W-:Y:S01]  /*9730*/  @P5 STG.E.U16 desc[UR36][R4.64+0x1d0], R140 ;  /* 0x0001d08c04005986 */ /* 0x000fe2000c101524 */
[----:B------:R-:W-:-:S02]  /*9740*/  ISETP.GT.AND P5, PT, R0, 0x8, P0 ;  /* 0x000000080000780c */ /* 0x000fc400007a4270 */
[----:B------:R-:W-:Y:S02]  /*9750*/  F2FP.F16.F32.PACK_AB R143, RZ, R143 ;  /* 0x0000008fff8f723e */ /* 0x000fe400000000ff */
[C---:B------:R-:W-:Y:S01]  /*9760*/  ISETP.GT.AND P0, PT, R3.reuse, 0xf1, PT ;  /* 0x000000f10300780c */ /* 0x040fe20003f04270 */
[----:B------:R-:W-:Y:S01]  /*9770*/  @P3 STG.E.U16 desc[UR36][R4.64+0x1d2], R141 ;  /* 0x0001d28d04003986 */ /* 0x000fe2000c101524 */
[----:B------:R-:W-:Y:S02]  /*9780*/  ISETP.GT.AND P3, PT, R3, 0xf0, PT ;  /* 0x000000f00300780c */ /* 0x000fe40003f64270 */
[----:B------:R-:W-:Y:S01]  /*9790*/  F2FP.F16.F32.PACK_AB R144, RZ, R144 ;  /* 0x00000090ff90723e */ /* 0x000fe200000000ff */
[----:B------:R-:W-:Y:S01]  /*97a0*/  @P4 STG.E.U16 desc[UR36][R6.64+0x1d0], R142 ;  /* 0x0001d08e06004986 */ /* 0x000fe2000c101524 */
[C---:B------:R-:W-:Y:S02]  /*97b0*/  ISETP.GT.AND P4, PT, R0.reuse, RZ, P3 ;  /* 0x000000ff0000720c */ /* 0x040fe40001f84270 */
[----:B------:R-:W-:Y:S01]  /*97c0*/  F2FP.F16.F32.PACK_AB R145, RZ, R145 ;  /* 0x00000091ff91723e */ /* 0x000fe200000000ff */
[----:B------:R-:W-:Y:S01]  /*97d0*/  @P5 STG.E.U16 desc[UR36][R6.64+0x1d2], R143 ;  /* 0x0001d28f06005986 */ /* 0x000fe2000c101524 */
[----:B------:R-:W-:-:S02]  /*97e0*/  ISETP.GT.AND P5, PT, R0, RZ, P0 ;  /* 0x000000ff0000720c */ /* 0x000fc400007a4270 */
[C---:B------:R-:W-:Y:S02]  /*97f0*/  ISETP.GT.AND P2, PT, R3.reuse, 0xf8, PT ;  /* 0x000000f80300780c */ /* 0x040fe40003f44270 */
[----:B------:R-:W-:Y:S02]  /*9800*/  ISETP.GT.AND P1, PT, R3, 0xf9, PT ;  /* 0x000000f90300780c */ /* 0x000fe40003f24270 */
[C---:B------:R-:W-:Y:S02]  /*9810*/  ISETP.GT.AND P3, PT, R0.reuse, 0x8, P3 ;  /* 0x000000080000780c */ /* 0x040fe40001f64270 */
[C---:B------:R-:W-:Y:S01]  /*9820*/  ISETP.GT.AND P0, PT, R0.reuse, 0x8, P0 ;  /* 0x000000080000780c */ /* 0x040fe20000704270 */
[----:B------:R-:W-:Y:S01]  /*9830*/  @P4 STG.E.U16 desc[UR36][R4.64+0x1e0], R144 ;  /* 0x0001e09004004986 */ /* 0x000fe2000c101524 */
[C---:B------:R-:W-:Y:S02]  /*9840*/  ISETP.GT.AND P4, PT, R0.reuse, RZ, P1 ;  /* 0x000000ff0000720c */ /* 0x040fe40000f84270 */
[----:B------:R-:W-:Y:S01]  /*9850*/  F2FP.F16.F32.PACK_AB R146, RZ, R146 ;  /* 0x00000092ff92723e */ /* 0x000fe200000000ff */
[----:B------:R-:W-:Y:S01]  /*9860*/  @P5 STG.E.U16 desc[UR36][R4.64+0x1e2], R145 ;  /* 0x0001e29104005986 */ /* 0x000fe2000c101524 */
[----:B------:R-:W-:-:S02]  /*9870*/  ISETP.GT.AND P5, PT, R0, RZ, P2 ;  /* 0x000000ff0000720c */ /* 0x000fc400017a4270 */
[C---:B------:R-:W-:Y:S02]  /*9880*/  ISETP.GT.AND P2, PT, R0.reuse, 0x8, P2 ;  /* 0x000000080000780c */ /* 0x040fe40001744270 */
[----:B------:R-:W-:Y:S01]  /*9890*/  F2FP.F16.F32.PACK_AB R147, RZ, R147 ;  /* 0x00000093ff93723e */ /* 0x000fe200000000ff */
[----:B------:R-:W-:Y:S01]  /*98a0*/  @P3 STG.E.U16 desc[UR36][R6.64+0x1e0], R146 ;  /* 0x0001e09206003986 */ /* 0x000fe2000c101524 */
[----:B------:R-:W-:Y:S02]  /*98b0*/  ISETP.GT.AND P1, PT, R0, 0x8, P1 ;  /* 0x000000080000780c */ /* 0x000fe40000f24270 */
[----:B------:R-:W-:Y:S01]  /*98c0*/  F2FP.F16.F32.PACK_AB R148, RZ, R148 ;  /* 0x00000094ff94723e */ /* 0x000fe200000000ff */
[----:B------:R-:W-:Y:S01]  /*98d0*/  @P0 STG.E.U16 desc[UR36][R6.64+0x1e2], R147 ;  /* 0x0001e29306000986 */ /* 0x000fe2000c101524 */
[----:B------:R-:W-:Y:S02]  /*98e0*/  F2FP.F16.F32.PACK_AB R149, RZ, R149 ;  /* 0x00000095ff95723e */ /* 0x000fe400000000ff */
[----:B------:R-:W-:Y:S01]  /*98f0*/  F2FP.F16.F32.PACK_AB R150, RZ, R150 ;  /* 0x00000096ff96723e */ /* 0x000fe200000000ff */
[----:B------:R-:W-:Y:S01]  /*9900*/  @P5 STG.E.U16 desc[UR36][R4.64+0x1f0], R148 ;  /* 0x0001f09404005986 */ /* 0x000fe2000c101524 */
[----:B------:R-:W-:-:S03]  /*9910*/  F2FP.F16.F32.PACK_AB R151, RZ, R151 ;  /* 0x00000097ff97723e */ /* 0x000fc600000000ff */
[----:B------:R0:W-:Y:S02]  /*9920*/  @P4 STG.E.U16 desc[UR36][R4.64+0x1f2], R149 ;  /* 0x0001f29504004986 */ /* 0x0001e4000c101524 */
[----:B0-----:R-:W-:Y:S02]  /*9930*/  @P2 IMAD.MOV.U32 R4, RZ, RZ, R6 ;  /* 0x000000ffff042224 */ /* 0x001fe400078e0006 */
[----:B------:R-:W-:-:S05]  /*9940*/  @P2 IMAD.MOV.U32 R5, RZ, RZ, R7 ;  /* 0x000000ffff052224 */ /* 0x000fca00078e0007 */
[----:B------:R0:W-:Y:S04]  /*9950*/  @P2 STG.E.U16 desc[UR36][R4.64+0x1f0], R150 ;  /* 0x0001f09604002986 */ /* 0x0001e8000c101524 */
[----:B------:R0:W-:Y:S02]  /*9960*/  @P1 STG.E.U16 desc[UR36][R6.64+0x1f2], R151 ;  /* 0x0001f29706001986 */ /* 0x0001e4000c101524 */
.L_x_282:
[----:B------:R-:W-:Y:S05]  /*9970*/  BSYNC B0 ;  /* 0x0000000000007941 */ /* 0x000fea0003800000 */
.L_x_28:
[----:B------:R-:W-:Y:S01]  /*9980*/  ULDC UR4, c[0x0][0xc] ;  /* 0x0000030000047ab9 */ /* 0x000fe20000000800 */
[----:B------:R-:W-:Y:S01]  /*9990*/  ULDC UR5, c[0x0][0x10] ;  /* 0x0000040000057ab9 */ /* 0x000fe20000000800 */
[----:B0-----:R-:W0:Y:S01]  /*99a0*/  LDC R3, c[0x0][0x14] ;  /* 0x00000500ff037b82 */ /* 0x001e220000000800 */
[----:B------:R-:W-:Y:S01]  /*99b0*/  UIMAD.WIDE.U32 UR4, UR4, UR5, URZ ;  /* 0x00000005040472a5 */ /* 0x000fe2000f8e003f */
[----:B------:R-:W-:Y:S01]  /*99c0*/  PRMT R0, RZ, 0x7610, R0 ;  /* 0x00007610ff007816 */ /* 0x000fe20000000000 */
[----:B----45:R-:W-:Y:S02]  /*99d0*/  IMAD.MOV.U32 R152, RZ, RZ, -0x1 ;  /* 0xffffffffff987424 */ /* 0x030fe400078e00ff */
[----:B------:R-:W-:Y:S02]  /*99e0*/  IMAD.MOV.U32 R23, RZ, RZ, -0x1 ;  /* 0xffffffffff177424 */ /* 0x000fe400078e00ff */
[----:B0-----:R-:W-:-:S04]  /*99f0*/  IMAD.WIDE.U32 R16, R3, UR4, R16 ;  /* 0x0000000403107c25 */ /* 0x001fc8000f8e0010 */
[----:B------:R-:W-:Y:S01]  /*9a00*/  IMAD R3, R3, UR5, RZ ;  /* 0x0000000503037c24 */ /* 0x000fe2000f8e02ff */
[----:B------:R-:W-:Y:S02]  /*9a10*/  ULDC.64 UR4, c[0x0][0x650] ;  /* 0x0001940000047ab9 */ /* 0x000fe40000000a00 */
[----:B------:R-:W-:Y:S01]  /*9a20*/  ISETP.GE.U32.AND P0, PT, R16, UR4, PT ;  /* 0x0000000410007c0c */ /* 0x000fe2000bf06070 */
[----:B------:R-:W-:-:S05]  /*9a30*/  IMAD.IADD R17, R17, 0x1, R3 ;  /* 0x0000000111117824 */ /* 0x000fca00078e0203 */
[----:B------:R-:W-:-:S13]  /*9a40*/  ISETP.GE.U32.AND.EX P0, PT, R17, UR5, PT, P0 ;  /* 0x0000000511007c0c */ /* 0x000fda000bf06100 */
[----:B------:R-:W-:Y:S05]  /*9a50*/  @P0 BRA `(.L_x_283) ;  /* 0x0000000400640947 */ /* 0x000fea0003800000 */
[----:B------:R-:W0:Y:S01]  /*9a60*/  S2R R12, SR_CTAID.X ;  /* 0x00000000000c7919 */ /* 0x000e220000002500 */
[----:B------:R-:W4:Y:S01]  /*9a70*/  LDC.64 R10, c[0x0][0x628] ;  /* 0x00018a00ff0a7b82 */ /* 0x000f220000000a00 */
[----:B------:R-:W-:Y:S01]  /*9a80*/  ULDC UR4, c[0x0][0x150] ;  /* 0x0000540000047ab9 */ /* 0x000fe20000000800 */
[----:B-123--:R-:W-:Y:S01]  /*9a90*/  IMAD.MOV.U32 R8, RZ, RZ, R16 ;  /* 0x000000ffff087224 */ /* 0x00efe200078e0010 */
[----:B------:R-:W1:Y:S01]  /*9aa0*/  S2R R24, SR_CTAID.Y ;  /* 0x0000000000187919 */ /* 0x000e620000002600 */
[----:B------:R-:W-:-:S04]  /*9ab0*/  IMAD.MOV.U32 R9, RZ, RZ, R17 ;  /* 0x000000ffff097224 */ /* 0x000fc800078e0011 */
[----:B------:R-:W2:Y:S08]  /*9ac0*/  LDC R21, c[0x0][0x144] ;  /* 0x00005100ff157b82 */ /* 0x000eb00000000800 */
[----:B------:R-:W3:Y:S08]  /*9ad0*/  LDC R0, c[0x0][0x630] ;  /* 0x00018c00ff007b82 */ /* 0x000ef00000000800 */
[----:B------:R-:W1:Y:S01]  /*9ae0*/  LDC.64 R14, c[0x0][0x620] ;  /* 0x00018800ff0e7b82 */ /* 0x000e620000000a00 */
[----:B----4-:R-:W-:-:S04]  /*9af0*/  ISETP.NE.U32.AND P0, PT, R10, RZ, PT ;  /* 0x000000ff0a00720c */ /* 0x010fc80003f05070 */
[----:B------:R-:W-:Y:S02]  /*9b00*/  ISETP.NE.AND.EX P0, PT, R11, RZ, PT, P0 ;  /* 0x000000ff0b00720c */ /* 0x000fe40003f05300 */
[----:B0-----:R-:W-:-:S05]  /*9b10*/  I2FP.F32.U32 R3, R12 ;  /* 0x0000000c00037245 */ /* 0x001fca0000201000 */
[----:B------:R-:W-:-:S04]  /*9b20*/  FMUL R3, R3, UR4 ;  /* 0x0000000403037c20 */ /* 0x000fc80008400000 */
[----:B------:R0:W4:Y:S02]  /*9b30*/  F2I.U32.TRUNC.NTZ R20, R3 ;  /* 0x0000000300147305 */ /* 0x000124000020f000 */
[----:B--23--:R-:W-:Y:S05]  /*9b40*/  @!P0 BRA `(.L_x_284) ;  /* 0x0000000000288947 */ /* 0x00cfea0003800000 */
[----:B0-----:R-:W0:Y:S02]  /*9b50*/  LDC R3, c[0x0][0x634] ;  /* 0x00018d00ff037b82 */ /* 0x001e240000000800 */
        /* <DEDUP_REMOVED lines=9> */
.L_x_284:
[----:B------:R-:W2:Y:S01]  /*9bf0*/  LDC.64 R30, c[0x0][0x640] ;  /* 0x00019000ff1e7b82 */ /* 0x000ea20000000a00 */
[-CC-:B------:R-:W-:Y:S01]  /*9c00*/  SHF.R.U64 R23, R8, R0.reuse, R9.reuse ;  /* 0x0000000008177219 */ /* 0x180fe20000001209 */
[----:B----4-:R-:W-:Y:S01]  /*9c10*/  IMAD.MOV R20, RZ, RZ, -R20 ;  /* 0x000000ffff147224 */ /* 0x010fe200078e0a14 */
[----:B------:R-:W-:Y:S01]  /*9c20*/  SHF.R.U32.HI R0, RZ, R0, R9 ;  /* 0x00000000ff007219 */ /* 0x000fe20000011609 */
[----:B------:R-:W-:Y:S01]  /*9c30*/  ULDC UR4, c[0x0][0x154] ;  /* 0x0000550000047ab9 */ /* 0x000fe20000000800 */
[----:B0-----:R-:W-:Y:S01]  /*9c40*/  IADD3 R3, P0, RZ, -R23, RZ ;  /* 0x80000017ff037210 */ /* 0x001fe20007f1e0ff */
[----:B------:R-:W-:Y:S02]  /*9c50*/  IMAD R26, R21, R20, R12 ;  /* 0x00000014151a7224 */ /* 0x000fe400078e020c */
[----:B------:R-:W0:Y:S01]  /*9c60*/  LDC R6, c[0x0][0x618] ;  /* 0x00018600ff067b82 */ /* 0x000e220000000800 */
[----:B------:R-:W-:Y:S02]  /*9c70*/  IMAD.MOV.U32 R7, RZ, RZ, 0x1 ;  /* 0x00000001ff077424 */ /* 0x000fe400078e00ff */
[----:B------:R-:W-:-:S04]  /*9c80*/  IMAD.X R5, RZ, RZ, ~R0, P0 ;  /* 0x000000ffff057224 */ /* 0x000fc800000e0e00 */
[-C--:B-1----:R-:W-:Y:S01]  /*9c90*/  IMAD R0, R5, R14.reuse, RZ ;  /* 0x0000000e05007224 */ /* 0x082fe200078e02ff */
[----:B------:R-:W1:Y:S01]  /*9ca0*/  LDC R8, c[0x0][0x608] ;  /* 0x00018200ff087b82 */ /* 0x000e620000000800 */
[----:B------:R-:W-:-:S04]  /*9cb0*/  IMAD.WIDE.U32 R4, R3, R14, R16 ;  /* 0x0000000e03047225 */ /* 0x000fc800078e0010 */
[----:B------:R-:W-:Y:S01]  /*9cc0*/  IMAD R3, R3, R15, R0 ;  /* 0x0000000f03037224 */ /* 0x000fe200078e0200 */
[----:B------:R-:W-:Y:S02]  /*9cd0*/  I2FP.F32.U32 R0, R24 ;  /* 0x0000001800007245 */ /* 0x000fe40000201000 */
[----:B------:R-:W3:Y:S01]  /*9ce0*/  LDC R28, c[0x0][0x658] ;  /* 0x00019600ff1c7b82 */ /* 0x000ee20000000800 */
[----:B------:R-:W-:Y:S01]  /*9cf0*/  IMAD.IADD R3, R5, 0x1, R3 ;  /* 0x0000000105037824 */ /* 0x000fe200078e0203 */
[----:B--2---:R-:W-:Y:S01]  /*9d00*/  ISETP.NE.U32.AND P0, PT, R30, RZ, PT ;  /* 0x000000ff1e00720c */ /* 0x004fe20003f05070 */
[----:B------:R-:W-:Y:S01]  /*9d10*/  FMUL R0, R0, UR4 ;  /* 0x0000000400007c20 */ /* 0x000fe20008400000 */
[----:B------:R-:W-:Y:S02]  /*9d20*/  IMAD.MOV.U32 R5, RZ, RZ, -0x1 ;  /* 0xffffffffff057424 */ /* 0x000fe400078e00ff */
[----:B------:R-:W-:Y:S01]  /*9d30*/  ISETP.NE.AND.EX P0, PT, R31, RZ, PT, P0 ;  /* 0x000000ff1f00720c */ /* 0x000fe20003f05300 */
[----:B------:R2:W4:Y:S01]  /*9d40*/  F2I.U32.TRUNC.NTZ R13, R0 ;  /* 0x00000000000d7305 */ /* 0x000522000020f000 */
[----:B------:R-:W2:Y:S01]  /*9d50*/  LDC R15, c[0x0][0x148] ;  /* 0x00005200ff0f7b82 */ /* 0x000ea20000000800 */
[----:B0-----:R-:W-:-:S02]  /*9d60*/  SHF.R.U64 R12, R4, R6, R3 ;  /* 0x00000006040c7219 */ /* 0x001fc40000001203 */
[----:B------:R-:W-:-:S05]  /*9d70*/  SHF.R.U32.HI R3, RZ, R6, R3 ;  /* 0x00000006ff037219 */ /* 0x000fca0000011603 */
[----:B------:R-:W0:Y:S01]  /*9d80*/  LDC R20, c[0x0][0x600] ;  /* 0x00018000ff147b82 */ /* 0x000e220000000800 */
[-CC-:B-1----:R-:W-:Y:S02]  /*9d90*/  SHF.R.U64 R10, R12, R8.reuse, R3.reuse ;  /* 0x000000080c0a7219 */ /* 0x182fe40000001203 */
[----:B------:R-:W-:-:S05]  /*9da0*/  SHF.R.U32.HI R3, RZ, R8, R3 ;  /* 0x00000008ff037219 */ /* 0x000fca0000011603 */
[----:B------:R-:W1:Y:S01]  /*9db0*/  LDC R21, c[0x0][0x648] ;  /* 0x00019200ff157b82 */ /* 0x000e620000000800 */
[-C--:B---3--:R-:W-:Y:S02]  /*9dc0*/  SHF.L.U32 R4, R5, R28.reuse, RZ ;  /* 0x0000001c05047219 */ /* 0x088fe400000006ff */
[-CC-:B------:R-:W-:Y:S02]  /*9dd0*/  SHF.R.U64 R14, R10, R28.reuse, R3.reuse ;  /* 0x0000001c0a0e7219 */ /* 0x180fe40000001203 */
[----:B------:R-:W-:Y:S02]  /*9de0*/  SHF.R.U32.HI R5, RZ, R28, R3 ;  /* 0x0000001cff057219 */ /* 0x000fe40000011603 */
[----:B------:R-:W-:Y:S01]  /*9df0*/  LOP3.LUT R153, RZ, R4, RZ, 0x33, !PT ;  /* 0x00000004ff997212 */ /* 0x000fe200078e33ff */
[----:B------:R-:W3:Y:S01]  /*9e00*/  LDC R25, c[0x0][0x638] ;  /* 0x00018e00ff197b82 */ /* 0x000ee20000000800 */
[----:B------:R-:W-:Y:S01]  /*9e10*/  SHF.L.U32 R28, R7, R28, RZ ;  /* 0x0000001c071c7219 */ /* 0x000fe200000006ff */
[----:B------:R-:W-:-:S06]  /*9e20*/  IMAD.MOV.U32 R4, RZ, RZ, R14 ;  /* 0x000000ffff047224 */ /* 0x000fcc00078e000e */
[----:B------:R-:W0:Y:S01]  /*9e30*/  LDC R27, c[0x0][0x610] ;  /* 0x00018400ff1b7b82 */ /* 0x000e220000000800 */
[----:B----4-:R-:W-:Y:S05]  /*9e40*/  @!P0 BRA `(.L_x_285) ;  /* 0x0000000000288947 */ /* 0x010fea0003800000 */
[----:B------:R-:W4:Y:S02]  /*9e50*/  LDC R3, c[0x0][0x64c] ;  /* 0x00019300ff037b82 */ /* 0x000f240000000800 */
[----:B----4-:R-:W-:-:S05]  /*9e60*/  IADD3 R3, P0, R14, R3, RZ ;  /* 0x000000030e037210 */ /* 0x010fca0007f1e0ff */
        /* <DEDUP_REMOVED lines=8> */
.L_x_285:
[----:B------:R-:W-:Y:S01]  /*9ef0*/  ISETP.NE.AND P0, PT, R2, 0x1, PT ;  /* 0x000000010200780c */ /* 0x000fe20003f05270 */
[----:B------:R-:W-:Y:S01]  /*9f00*/  IMAD.MOV R13, RZ, RZ, -R13 ;  /* 0x000000ffff0d7224 */ /* 0x000fe200078e0a0d */
[----:B-12---:R-:W-:Y:S01]  /*9f10*/  SHF.R.U64 R0, R4, R21, R5 ;  /* 0x0000001504007219 */ /* 0x006fe20000001205 */
[----:B0-----:R-:W-:Y:S01]  /*9f20*/  VIADD R5, R20, 0xffffffff ;  /* 0xffffffff14057836 */ /* 0x001fe20000000000 */
[----:B------:R-:W-:-:S03]  /*9f30*/  LOP3.LUT R153, R10, R153, RZ, 0xc0, !PT ;  /* 0x000000990a997212 */ /* 0x000fc600078ec0ff */
[----:B------:R-:W-:Y:S01]  /*9f40*/  IMAD.MOV R3, RZ, RZ, -R0 ;  /* 0x000000ffff037224 */ /* 0x000fe200078e0a00 */
[----:B------:R-:W-:Y:S01]  /*9f50*/  LOP3.LUT R5, R12, R5, RZ, 0xc0, !PT ;  /* 0x000000050c057212 */ /* 0x000fe200078ec0ff */
[----:B------:R-:W-:Y:S02]  /*9f60*/  IMAD R153, R28, R0, R153 ;  /* 0x000000001c997224 */ /* 0x000fe400078e0299 */
[----:B---3--:R-:W-:Y:S02]  /*9f70*/  IMAD R0, R3, R25, R14 ;  /* 0x0000001903007224 */ /* 0x008fe400078e020e */
[----:B------:R-:W-:Y:S02]  /*9f80*/  @P0 IMAD R26, R15, R13, R24 ;  /* 0x0000000d0f1a0224 */ /* 0x000fe400078e0218 */
[----:B------:R-:W-:Y:S02]  /*9f90*/  IMAD R4, R0, R20, R5 ;  /* 0x0000001400047224 */ /* 0x000fe400078e0205 */
[----:B------:R-:W-:-:S02]  /*9fa0*/  IMAD R153, R153, R27, R26 ;  /* 0x0000001b99997224 */ /* 0x000fc400078e021a */
[----:B------:R-:W-:-:S03]  /*9fb0*/  IMAD.MOV.U32 R3, RZ, RZ, 0x1 ;  /* 0x00000001ff037424 */ /* 0x000fc600078e00ff */
[----:B------:R-:W-:Y:S02]  /*9fc0*/  SEL R152, R4, R153, !P0 ;  /* 0x0000009904987207 */ /* 0x000fe40004000000 */
[----:B------:R-:W-:Y:S02]  /*9fd0*/  PRMT R0, R3, 0x7610, R0 ;  /* 0x0000761003007816 */ /* 0x000fe40000000000 */
[----:B------:R-:W-:-:S07]  /*9fe0*/  SEL R153, R153, R4, !P0 ;  /* 0x0000000499997207 */ /* 0x000fce0004000000 */
.L_x_283:
[----:B------:R-:W-:-:S13]  /*9ff0*/  LOP3.LUT P0, RZ, R0, 0xff, RZ, 0xc0, !PT ;  /* 0x000000ff00ff7812 */ /* 0x000fda000780c0ff */
[----:B------:R-:W-:Y:S05]  /*a000*/  @P0 BRA `(.L_x_286) ;  /* 0xffffff6c00e00947 */ /* 0x000fea000383ffff */
[----:B------:R-:W-:Y:S05]  /*a010*/  EXIT ;  /* 0x000000000000794d */ /* 0x000fea0003800000 */
.L_x_3:
[----:B0-----:R-:W-:Y:S01]  /*a020*/  ULDC.64 UR4, c[0x0][0x650] ;  /* 0x0001940000047ab9 */ /* 0x001fe20000000a00 */
        /* <DEDUP_REMOVED lines=25> */
.L_x_288:
[--C-:B------:R-:W-:Y:S01]  /*a1c0*/  SHF.R.U64 R12, R10, R14, R11.reuse ;  /* 0x0000000e0a0c7219 */ /* 0x100fe2000000120b */
[----:B------:R-:W0:Y:S01]  /*a1d0*/  LDC R22, c[0x0][0x618] ;  /* 0x00018600ff167b82 */ /* 0x000e220000000800 */
[----:B------:R-:W-:Y:S01]  /*a1e0*/  I2FP.F32.U32 R6, R4 ;  /* 0x0000000400067245 */ /* 0x000fe20000201000 */
[----:B------:R-:W-:Y:S01]  /*a1f0*/  ULDC UR4, c[0x0][0x150] ;  /* 0x0000540000047ab9 */ /* 0x000fe20000000800 */
[----:B------:R-:W-:Y:S02]  /*a200*/  SHF.R.U32.HI R5, RZ, R14, R11 ;  /* 0x0000000eff057219 */ /* 0x000fe4000001160b */
[----:B------:R-:W-:Y:S01]  /*a210*/  IADD3 R9, P0, RZ, -R12, RZ ;  /* 0x8000000cff097210 */ /* 0x000fe20007f1e0ff */
[----:B------:R-:W-:Y:S01]  /*a220*/  FMUL R11, R6, UR4 ;  /* 0x00000004060b7c20 */ /* 0x000fe20008400000 */
[----:B------:R-:W-:Y:S01]  /*a230*/  ULDC UR4, c[0x0][0x154] ;  /* 0x0000550000047ab9 */ /* 0x000fe20000000800 */
[----:B------:R-:W1:Y:S02]  /*a240*/  LDC.64 R24, c[0x0][0x640] ;  /* 0x00019000ff187b82 */ /* 0x000e640000000a00 */
[----:B------:R-:W-:-:S02]  /*a250*/  IMAD.X R5, RZ, RZ, ~R5, P0 ;  /* 0x000000ffff057224 */ /* 0x000fc400000e0e05 */
[----:B------:R-:W2:Y:S01]  /*a260*/  F2I.U32.TRUNC.NTZ R11, R11 ;  /* 0x0000000b000b7305 */ /* 0x000ea2000020f000 */
[----:B------:R-:W-:-:S03]  /*a270*/  IMAD.WIDE.U32 R6, R9, R20, R16 ;  /* 0x0000001409067225 */ /* 0x000fc600078e0010 */
[----:B------:R-:W3:Y:S01]  /*a280*/  LDC R13, c[0x0][0x144] ;  /* 0x00005100ff0d7b82 */ /* 0x000ee20000000800 */
[----:B------:R-:W-:-:S04]  /*a290*/  IMAD R8, R5, R20, RZ ;  /* 0x0000001405087224 */ /* 0x000fc800078e02ff */
[----:B------:R-:W-:Y:S02]  /*a2a0*/  IMAD R5, R9, R21, R8 ;  /* 0x0000001509057224 */ /* 0x000fe400078e0208 */
[----:B------:R-:W-:Y:S01]  /*a2b0*/  IMAD.MOV.U32 R8, RZ, RZ, -0x1 ;  /* 0xffffffffff087424 */ /* 0x000fe200078e00ff */
[----:B------:R-:W4:Y:S01]  /*a2c0*/  LDC R14, c[0x0][0x608] ;  /* 0x00018200ff0e7b82 */ /* 0x000f220000000800 */
[----:B------:R-:W-:Y:S01]  /*a2d0*/  IMAD.IADD R5, R7, 0x1, R5 ;  /* 0x0000000107057824 */ /* 0x000fe200078e0205 */
[----:B------:R-:W-:-:S04]  /*a2e0*/  I2FP.F32.U32 R7, R3 ;  /* 0x0000000300077245 */ /* 0x000fc80000201000 */
[-C--:B0-----:R-:W-:Y:S01]  /*a2f0*/  SHF.R.U64 R10, R6, R22.reuse, R5 ;  /* 0x00000016060a7219 */ /* 0x081fe20000001205 */
[----:B--2---:R-:W-:Y:S01]  /*a300*/  IMAD.MOV R6, RZ, RZ, -R11 ;  /* 0x000000ffff067224 */ /* 0x004fe200078e0a0b */
[----:B------:R-:W0:Y:S01]  /*a310*/  LDC R9, c[0x0][0x658] ;  /* 0x00019600ff097b82 */ /* 0x000e220000000800 */
[----:B-1----:R-:W-:Y:S01]  /*a320*/  ISETP.NE.U32.AND P0, PT, R24, RZ, PT ;  /* 0x000000ff1800720c */ /* 0x002fe20003f05070 */
[----:B------:R-:W-:Y:S01]  /*a330*/  FMUL R7, R7, UR4 ;  /* 0x0000000407077c20 */ /* 0x000fe20008400000 */
[----:B------:R-:W-:Y:S02]  /*a340*/  SHF.R.U32.HI R5, RZ, R22, R5 ;  /* 0x00000016ff057219 */ /* 0x000fe40000011605 */
[----:B------:R-:W-:-:S03]  /*a350*/  ISETP.NE.AND.EX P0, PT, R25, RZ, PT, P0 ;  /* 0x000000ff1900720c */ /* 0x000fc60003f05300 */
[----:B------:R-:W1:Y:S01]  /*a360*/  LDC R20, c[0x0][0x148] ;  /* 0x00005200ff147b82 */ /* 0x000e620000000800 */
[----:B---3--:R-:W-:Y:S02]  /*a370*/  IMAD R23, R13, R6, R4 ;  /* 0x000000060d177224 */ /* 0x008fe400078e0204 */
[----:B------:R-:W-:-:S05]  /*a380*/  IMAD.MOV.U32 R6, RZ, RZ, 0x1 ;  /* 0x00000001ff067424 */ /* 0x000fca00078e00ff */
[----:B------:R-:W2:Y:S01]  /*a390*/  LDC R21, c[0x0][0x600] ;  /* 0x00018000ff157b82 */ /* 0x000ea20000000800 */
[-CC-:B----4-:R-:W-:Y:S02]  /*a3a0*/  SHF.R.U64 R13, R10, R14.reuse, R5.reuse ;  /* 0x0000000e0a0d7219 */ /* 0x190fe40000001205 */
[----:B------:R-:W-:Y:S02]  /*a3b0*/  SHF.R.U32.HI R4, RZ, R14, R5 ;  /* 0x0000000eff047219 */ /* 0x000fe40000011605 */
[----:B------:R3:W4:Y:S03]  /*a3c0*/  F2I.U32.TRUNC.NTZ R14, R7 ;  /* 0x00000007000e7305 */ /* 0x000726000020f000 */
[----:B------:R-:W1:Y:S01]  /*a3d0*/  LDC R26, c[0x0][0x648] ;  /* 0x00019200ff1a7b82 */ /* 0x000e620000000800 */
[-C--:B0-----:R-:W-:Y:S02]  /*a3e0*/  SHF.R.U64 R15, R13, R9.reuse, R4 ;  /* 0x000000090d0f7219 */ /* 0x081fe40000001204 */
[----:B------:R-:W-:-:S02]  /*a3f0*/  SHF.L.U32 R8, R8, R9, RZ ;  /* 0x0000000908087219 */ /* 0x000fc400000006ff */
[-C--:B------:R-:W-:Y:S01]  /*a400*/  SHF.R.U32.HI R5, RZ, R9.reuse, R4 ;  /* 0x00000009ff057219 */ /* 0x080fe20000011604 */
[----:B------:R-:W-:Y:S01]  /*a410*/  IMAD.MOV.U32 R4, RZ, RZ, R15 ;  /* 0x000000ffff047224 */ /* 0x000fe200078e000f */
[----:B------:R-:W-:Y:S01]  /*a420*/  SHF.L.U32 R22, R6, R9, RZ ;  /* 0x0000000906167219 */ /* 0x000fe200000006ff */
[----:B------:R-:W0:Y:S01]  /*a430*/  LDC R27, c[0x0][0x638] ;  /* 0x00018e00ff1b7b82 */ /* 0x000e220000000800 */
[----:B------:R-:W-:-:S07]  /*a440*/  LOP3.LUT R28, RZ, R8, RZ, 0x33, !PT ;  /* 0x00000008ff1c7212 */ /* 0x000fce00078e33ff */
        /* <DEDUP_REMOVED lines=12> */
.L_x_289:
[----:B------:R-:W-:Y:S01]  /*a510*/  ISETP.NE.AND P0, PT, R2, 0x1, PT ;  /* 0x000000010200780c */ /* 0x000fe20003f05270 */
[----:B--2---:R-:W-:Y:S01]  /*a520*/  VIADD R7, R21, 0xffffffff ;  /* 0xffffffff15077836 */ /* 0x004fe20000000000 */
[----:B-1----:R-:W-:Y:S01]  /*a530*/  SHF.R.U64 R5, R4, R26, R5 ;  /* 0x0000001a04057219 */ /* 0x002fe20000001205 */
[----:B------:R-:W-:Y:S01]  /*a540*/  IMAD.MOV R14, RZ, RZ, -R14 ;  /* 0x000000ffff0e7224 */ /* 0x000fe200078e0a0e */
[----:B------:R-:W-:Y:S01]  /*a550*/  LOP3.LUT R4, R13, R28, RZ, 0xc0, !PT ;  /* 0x0000001c0d047212 */ /* 0x000fe200078ec0ff */
[----:B------:R-:W-:Y:S01]  /*a560*/  IMAD.MOV.U32 R8, RZ, RZ, R12 ;  /* 0x000000ffff087224 */ /* 0x000fe200078e000c */
[----:B------:R-:W-:Y:S01]  /*a570*/  LOP3.LUT R10, R10, R7, RZ, 0xc0, !PT ;  /* 0x000000070a0a7212 */ /* 0x000fe200078ec0ff */
[----:B------:R-:W-:Y:S02]  /*a580*/  IMAD.MOV R6, RZ, RZ, -R5 ;  /* 0x000000ffff067224 */ /* 0x000fe400078e0a05 */
[----:B------:R-:W-:-:S04]  /*a590*/  IMAD R4, R22, R5, R4 ;  /* 0x0000000516047224 */ /* 0x000fc800078e0204 */
[----:B------:R-:W-:Y:S02]  /*a5a0*/  @P0 IMAD R23, R20, R14, R3 ;  /* 0x0000000e14170224 */ /* 0x000fe400078e0203 */
[----:B0-----:R-:W-:Y:S02]  /*a5b0*/  IMAD R3, R6, R27, R15 ;  /* 0x0000001b06037224 */ /* 0x001fe400078e020f */
[----:B------:R-:W-:Y:S02]  /*a5c0*/  IMAD R7, R4, R29, R23 ;  /* 0x0000001d04077224 */ /* 0x000fe400078e0217 */
[----:B------:R-:W-:Y:S02]  /*a5d0*/  IMAD R4, R3, R21, R10 ;  /* 0x0000001503047224 */ /* 0x000fe400078e020a */
[----:B------:R-:W-:-:S03]  /*a5e0*/  IMAD.MOV.U32 R6, RZ, RZ, 0x1 ;  /* 0x00000001ff067424 */ /* 0x000fc600078e00ff */
[----:B------:R-:W-:Y:S02]  /*a5f0*/  SEL R9, R4, R7, !P0 ;  /* 0x0000000704097207 */ /* 0x000fe40004000000 */
[----:B------:R-:W-:-:S07]  /*a600*/  SEL R7, R7, R4, !P0 ;  /* 0x0000000407077207 */ /* 0x000fce0004000000 */
.L_x_287:
[----:B------:R-:W-:-:S08]  /*a610*/  NOP ;  /* 0x0000000000007918 */ /* 0x000fd00000000000 */
[----:B------:R-:W0:-:S00]  /*a620*/  USETMAXREG.DEALLOC.CTAPOOL 0x28 ;  /* 0x00000028000079c8 */ /* 0x000e0000080e0500 */
[----:B0-----:R-:W-:-:S13]  /*a630*/  ISETP.NE.AND P0, PT, R0, RZ, PT ;  /* 0x000000ff0000720c */ /* 0x001fda0003f05270 */
[----:B------:R-:W-:Y:S05]  /*a640*/  @P0 EXIT ;  /* 0x000000000000094d */ /* 0x000fea0003800000 */
[----:B------:R-:W-:Y:S01]  /*a650*/  LOP3.LUT P0, RZ, R6, 0xff, RZ, 0xc0, !PT ;  /* 0x000000ff06ff7812 */ /* 0x000fe2000780c0ff */
[----:B------:R-:W-:Y:S02]  /*a660*/  IMAD.MOV.U32 R0, RZ, RZ, 0x1 ;  /* 0x00000001ff007424 */ /* 0x000fe400078e00ff */
[----:B------:R-:W-:-:S10]  /*a670*/  IMAD.MOV.U32 R12, RZ, RZ, RZ ;  /* 0x000000ffff0c7224 */ /* 0x000fd400078e00ff */
[----:B------:R-:W-:Y:S05]  /*a680*/  @!P0 BRA `(.L_x_290) ;  /* 0x0000000c00388947 */ /* 0x000fea0003800000 */
[----:B------:R-:W0:Y:S01]  /*a690*/  LDC R0, c[0x0][0x28c] ;  /* 0x0000a300ff007b82 */ /* 0x000e220000000800 */
[----:B------:R-:W-:Y:S01]  /*a6a0*/  ULDC UR5, c[0x0][0x600] ;  /* 0x0001800000057ab9 */ /* 0x000fe20000000800 */
[----:B------:R-:W-:Y:S01]  /*a6b0*/  ULDC UR4, c[0x0][0xc] ;  /* 0x0000030000047ab9 */ /* 0x000fe20000000800 */
[----:B------:R-:W-:Y:S01]  /*a6c0*/  UIADD3 UR16, UR5, -0x1, URZ ;  /* 0xffffffff05107890 */ /* 0x000fe2000fffe03f */
[C---:B------:R-:W-:Y:S01]  /*a6d0*/  LOP3.LUT P2, RZ, R18.reuse, 0x7f, RZ, 0xc0, !PT ;  /* 0x0000007f12ff7812 */ /* 0x040fe2000784c0ff */
[----:B------:R-:W-:Y:S01]  /*a6e0*/  ULDC UR6, c[0x0][0x658] ;  /* 0x0001960000067ab9 */ /* 0x000fe20000000800 */
[----:B------:R-:W-:Y:S01]  /*a6f0*/  ULDC UR5, c[0x0][0x10] ;  /* 0x0000040000057ab9 */ /* 0x000fe20000000800 */
[----:B------:R-:W-:Y:S01]  /*a700*/  UMOV UR7, 0xffffffff ;  /* 0xffffffff00077882 */ /* 0x000fe20000000000 */
[----:B------:R-:W-:Y:S01]  /*a710*/  UMOV UR8, 0x1 ;  /* 0x0000000100087882 */ /* 0x000fe20000000000 */
[----:B------:R-:W-:Y:S01]  /*a720*/  UIMAD.WIDE.U32 UR4, UR4, UR5, URZ ;  /* 0x00000005040472a5 */ /* 0x000fe2000f8e003f */
[----:B------:R-:W-:Y:S01]  /*a730*/  LOP3.LUT P0, RZ, R18, 0x1f, RZ, 0xc0, !PT ;  /* 0x0000001f12ff7812 */ /* 0x000fe2000780c0ff */
[----:B------:R-:W-:Y:S01]  /*a740*/  USHF.L.U32 UR7, UR7, UR6, URZ ;  /* 0x0000000607077299 */ /* 0x000fe2000800063f */
[----:B------:R-:W-:Y:S01]  /*a750*/  BSSY B0, `(.L_x_290) ;  /* 0x00000c1000007945 */ /* 0x000fe20003800000 */
[----:B------:R-:W-:Y:S01]  /*a760*/  USHF.L.U32 UR18, UR8, UR6, URZ ;  /* 0x0000000608127299 */ /* 0x000fe2000800063f */
[----:B------:R-:W-:Y:S01]  /*a770*/  IMAD.MOV.U32 R13, RZ, RZ, 0x1 ;  /* 0x00000001ff0d7424 */ /* 0x000fe200078e00ff */
[----:B------:R-:W-:Y:S01]  /*a780*/  LOP3.LUT R11, R19, 0x2, RZ, 0xfc, !PT ;  /* 0x00000002130b7812 */ /* 0x000fe200078efcff */
[----:B------:R-:W-:Y:S01]  /*a790*/  ULDC UR6, c[0x0][0x14] ;  /* 0x0000050000067ab9 */ /* 0x000fe20000000800 */
[----:B------:R-:W-:Y:S01]  /*a7a0*/  PLOP3.LUT P0, PT, P0, P2, PT, 0x8a, 0x0 ;  /* 0x000000000000781c */ /* 0x000fe20000705172 */
[----:B------:R-:W-:Y:S01]  /*a7b0*/  UIMAD.WIDE.U32 UR20, UR4, UR6, URZ ;  /* 0x00000006041472a5 */ /* 0x000fe2000f8e003f */
[----:B------:R-:W-:Y:S01]  /*a7c0*/  IMAD.MOV.U32 R12, RZ, RZ, RZ ;  /* 0x000000ffff0c7224 */ /* 0x000fe200078e00ff */
[----:B------:R-:W-:-:S02]  /*a7d0*/  UIMAD UR13, UR5, UR6, URZ ;  /* 0x00000006050d72a4 */ /* 0x000fc4000f8e023f */
[----:B------:R-:W-:Y:S01]  /*a7e0*/  ULOP3.LUT UR17, URZ, UR7, URZ, 0x33, !UPT ;  /* 0x000000073f117292 */ /* 0x000fe2000f8e333f */
[----:B0-----:R-:W-:Y:S01]  /*a7f0*/  VIADD R0, R0, 0x3f ;  /* 0x0000003f00007836 */ /* 0x001fe20000000000 */
[----:B------:R-:W-:Y:S01]  /*a800*/  UIADD3 UR13, UR21, UR13, URZ ;  /* 0x0000000d150d7290 */ /* 0x000fe2000fffe03f */
[----:B------:R-:W-:-:S03]  /*a810*/  ULDC.64 UR22, c[0x0][0x198] ;  /* 0x0000660000167ab9 */ /* 0x000fc60000000a00 */
[----:B------:R-:W-:-:S04]  /*a820*/  SHF.R.S32.HI R3, RZ, 0x1f, R0 ;  /* 0x0000001fff037819 */ /* 0x000fc80000011400 */
[----:B------:R-:W-:Y:S01]  /*a830*/  LEA.HI R3, R3, R0, RZ, 0x6 ;  /* 0x0000000003037211 */ /* 0x000fe200078f30ff */
[----:B------:R-:W-:-:S03]  /*a840*/  IMAD.MOV.U32 R0, RZ, RZ, 0x1 ;  /* 0x00000001ff007424 */ /* 0x000fc600078e00ff */
[----:B------:R-:W-:-:S05]  /*a850*/  SHF.R.S32.HI R3, RZ, 0x6, R3 ;  /* 0x00000006ff037819 */ /* 0x000fca0000011403 */
[----:B------:R-:W-:-:S07]  /*a860*/  VIADD R10, R3, 0x1 ;  /* 0x00000001030a7836 */ /* 0x000fce0000000000 */
.L_x_302:
[----:B------:R-:W-:-:S03]  /*a870*/  UMOV UR4, 0xffffffff ;  /* 0xffffffff00047882 */ /* 0x000fc60000000000 */
[----:B------:R-:W-:Y:S05]  /*a880*/  BRA.DIV UR4, `(.L_x_291) ;  /* 0x0000001204107947 */ /* 0x000fea000b800000 */
[----:B------:R-:W-:-:S13]  /*a890*/  ELECT P6, URZ, PT ;  /* 0x00000000003f782f */ /* 0x000fda00038c0000 */
.L_x_316:
[----:B------:R-:W0:Y:S01]  /*a8a0*/  LDC R4, c[0x0][0x28c] ;  /* 0x0000a300ff047b82 */ /* 0x000e220000000800 */
[----:B------:R-:W-:Y:S01]  /*a8b0*/  BSSY B1, `(.L_x_292) ;  /* 0x0000037000017945 */ /* 0x000fe20003800000 */
[----:B0-----:R-:W-:-:S13]  /*a8c0*/  ISETP.LT.OR P6, PT, R4, 0x1, !P6 ;  /* 0x000000010400780c */ /* 0x001fda00077c1670 */
[----:B------:R-:W-:Y:S05]  /*a8d0*/  @P6 BRA `(.L_x_293) ;  /* 0x0000000000d06947 */ /* 0x000fea0003800000 */
[----:B------:R-:W-:Y:S02]  /*a8e0*/  IMAD.SHL.U32 R15, R9, 0x100, RZ ;  /* 0x00000100090f7824 */ /* 0x000fe400078e00ff */
[----:B------:R-:W-:Y:S02]  /*a8f0*/  IMAD.SHL.U32 R18, R7, 0x80, RZ ;  /* 0x0000008007127824 */ /* 0x000fe400078e00ff */
[----:B------:R-:W-:Y:S02]  /*a900*/  IMAD.MOV.U32 R20, RZ, RZ, RZ ;  /* 0x000000ffff147224 */ /* 0x000fe400078e00ff */
[----:B------:R-:W-:Y:S02]  /*a910*/  IMAD.MOV.U32 R4, RZ, RZ, R10 ;  /* 0x000000ffff047224 */ /* 0x000fe400078e000a */
[----:B------:R-:W-:Y:S02]  /*a920*/  IMAD.MOV.U32 R5, RZ, RZ, R0 ;  /* 0x000000ffff057224 */ /* 0x000fe400078e0000 */
[----:B------:R-:W-:-:S07]  /*a930*/  IMAD.MOV.U32 R6, RZ, RZ, R12 ;  /* 0x000000ffff067224 */ /* 0x000fce00078e000c */
.L_x_297:
[----:B------:R-:W0:Y:S01]  /*a940*/  S2R R14, SR_CgaCtaId ;  /* 0x00000000000e7919 */ /* 0x000e220000008800 */
[----:B------:R-:W-:Y:S01]  /*a950*/  MOV R7, 0x400 ;  /* 0x0000040000077802 */ /* 0x000fe20000000f00 */
[----:B------:R-:W1:Y:S03]  /*a960*/  @!P2 LDC R9, c[0x0][0x500] ;  /* 0x00014000ff09ab82 */ /* 0x000e660000000800 */
[----:B0-----:R-:W-:Y:S02]  /*a970*/  LEA R21, R14, R7, 0x18 ;  /* 0x000000070e157211 */ /* 0x001fe400078ec0ff */
[----:B------:R-:W-:-:S03]  /*a980*/  SHF.L.U32 R7, R5, 0x1f, RZ ;  /* 0x0000001f05077819 */ /* 0x000fc600000006ff */
[----:B------:R-:W-:-:S04]  /*a990*/  IMAD R14, R6, 0x8, R21 ;  /* 0x00000008060e7824 */ /* 0x000fc800078e0215 */
[----:B------:R-:W0:Y:S02]  /*a9a0*/  SYNCS.PHASECHK.TRANS64.TRYWAIT P1, [R14+URZ+0x38], R7 ;  /* 0x000038070e0075a7 */ /* 0x000e24000802017f */
[----:B01----:R-:W-:Y:S05]  /*a9b0*/  @!P1 BRA `(.L_x_294) ;  /* 0x0000000c00e49947 */ /* 0x003fea0003800000 */
.L_x_317:
[----:B0-----:R-:W-:Y:S01]  /*a9c0*/  PRMT R7, R11, 0x9910, RZ ;  /* 0x000099100b077816 */ /* 0x001fe200000000ff */
[----:B------:R0:W-:Y:S03]  /*a9d0*/  @!P2 SYNCS.ARRIVE.TRANS64 RZ, [R14+URZ], R9 ;  /* 0x000000090effa9a7 */ /* 0x0001e6000800003f */
[----:B------:R-:W-:-:S13]  /*a9e0*/  ISETP.NE.AND P1, PT, R7, 0x2, PT ;  /* 0x000000020700780c */ /* 0x000fda0003f25270 */
[----:B0-----:R-:W-:Y:S05]  /*a9f0*/  @P1 BRA `(.L_x_295) ;  /* 0x0000000000041947 */ /* 0x001fea0003800000 */
[----:B------:R-:W-:Y:S01]  /*aa00*/  BPT.TRAP 0x1 ;  /* 0x000000040000795c */ /* 0x000fe20000300000 */
.L_x_295:
[----:B------:R-:W-:Y:S05]  /*aa10*/  @P0 BRA `(.L_x_296) ;  /* 0x0000000000040947 */ /* 0x000fea0003800000 */
[----:B------:R-:W-:Y:S01]  /*aa20*/  BPT.TRAP 0x1 ;  /* 0x000000040000795c */ /* 0x000fe20000300000 */
.L_x_296:
[--C-:B------:R-:W-:Y:S01]  /*aa30*/  IMAD R7, R6, 0x4000, R21.reuse ;  /* 0x0000400006077824 */ /* 0x100fe200078e0215 */
[----:B------:R-:W-:Y:S01]  /*aa40*/  R2UR UR9, R14 ;  /* 0x000000000e0972ca */ /* 0x000fe200000e0000 */
[----:B------:R-:W-:Y:S01]  /*aa50*/  IMAD R21, R6, 0x8000, R21 ;  /* 0x0000800006157824 */ /* 0x000fe200078e0215 */
[----:B------:R-:W-:Y:S01]  /*aa60*/  UIADD3 UR4, UP0, UR22, 0xf0, URZ ;  /* 0x000000f016047890 */ /* 0x000fe2000ff1e03f */
[----:B------:R-:W-:Y:S01]  /*aa70*/  VIADD R4, R4, 0xffffffff ;  /* 0xffffffff04047836 */ /* 0x000fe20000000000 */
[----:B------:R-:W-:Y:S01]  /*aa80*/  R2UR UR5, R7 ;  /* 0x00000000070572ca */ /* 0x000fe200000e0000 */
[----:B------:R-:W-:Y:S01]  /*aa90*/  UIADD3 UR24, UP1, UR22, 0x1f0, URZ ;  /* 0x000001f016187890 */ /* 0x000fe2000ff3e03f */
[----:B------:R-:W-:Y:S01]  /*aaa0*/  R2UR UR8, R21 ;  /* 0x00000000150872ca */ /* 0x000fe200000e0000 */
[----:B------:R-:W-:Y:S01]  /*aab0*/  VIADD R6, R6, 0x1 ;  /* 0x0000000106067836 */ /* 0x000fe20000000000 */
[----:B------:R-:W-:Y:S01]  /*aac0*/  R2UR UR11, R18 ;  /* 0x00000000120b72ca */ /* 0x000fe200000e0000 */
[----:B------:R-:W-:Y:S01]  /*aad0*/  UIADD3.X UR25, URZ, UR23, URZ, UP1, !UPT ;  /* 0x000000173f197290 */ /* 0x000fe20008ffe43f */
[----:B------:R-:W-:Y:S01]  /*aae0*/  R2UR UR10, R20 ;  /* 0x00000000140a72ca */ /* 0x000fe200000e0000 */
[----:B------:R-:W-:Y:S01]  /*aaf0*/  UMOV UR6, 0x0 ;  /* 0x0000000000067882 */ /* 0x000fe20000000000 */
[----:B------:R-:W-:Y:S01]  /*ab00*/  R2UR UR12, R8 ;  /* 0x00000000080c72ca */ /* 0x000fe200000e0000 */
[----:B------:R-:W-:Y:S01]  /*ab10*/  UMOV UR7, 0x10000000 ;  /* 0x1000000000077882 */ /* 0x000fe20000000000 */
[----:B------:R-:W-:Y:S01]  /*ab20*/  R2UR UR19, R15 ;  /* 0x000000000f1372ca */ /* 0x000fe200000e0000 */
[----:B------:R-:W-:Y:S01]  /*ab30*/  VIADD R20, R20, 0x40 ;  /* 0x0000004014147836 */ /* 0x000fe20000000000 */
[----:B------:R-:W-:Y:S01]  /*ab40*/  ISETP.GT.AND P3, PT, R4, 0x1, PT ;  /* 0x000000010400780c */ /* 0x000fe20003f64270 */
[----:B------:R-:W-:Y:S01]  /*ab50*/  UIADD3 UR14, UR5, 0x180, URZ ;  /* 0x00000180050e7890 */ /* 0x000fe2000fffe03f */
[----:B------:R-:W-:Y:S01]  /*ab60*/  ISETP.NE.AND P1, PT, R6, 0x7, PT ;  /* 0x000000070600780c */ /* 0x000fe20003f25270 */
[----:B------:R-:W-:-:S02]  /*ab70*/  UIADD3.X UR5, URZ, UR23, URZ, UP0, !UPT ;  /* 0x000000173f057290 */ /* 0x000fc400087fe43f */
[----:B------:R-:W-:Y:S01]  /*ab80*/  UIADD3 UR15, UR8, 0x1c180, URZ ;  /* 0x0001c180080f7890 */ /* 0x000fe2000fffe03f */
[----:B------:R-:W-:Y:S02]  /*ab90*/  SEL R14, RZ, 0x1, P1 ;  /* 0x00000001ff0e7807 */ /* 0x000fe40000800000 */
[----:B------:R-:W-:Y:S01]  /*aba0*/  UMOV UR8, UR14 ;  /* 0x0000000e00087c82 */ /* 0x000fe20008000000 */
[----:B------:R-:W-:Y:S02]  /*abb0*/  SEL R6, R6, RZ, P1 ;  /* 0x000000ff06067207 */ /* 0x000fe40000800000 */
[----:B------:R-:W-:Y:S01]  /*abc0*/  LOP3.LUT R5, R5, R14, RZ, 0x3c, !PT ;  /* 0x0000000e05057212 */ /* 0x000fe200078e3cff */
[----:B------:R0:W-:Y:S02]  /*abd0*/  UTMALDG.3D [UR8], [UR4], desc[UR6] ;  /* 0x00000608040075b4 */ /* 0x0001e40008011000 */
[----:B0-----:R-:W-:Y:S01]  /*abe0*/  UMOV UR8, UR15 ;  /* 0x0000000f00087c82 */ /* 0x001fe20008000000 */
[----:B------:R-:W-:-:S02]  /*abf0*/  UMOV UR11, UR19 ;  /* 0x00000013000b7c82 */ /* 0x000fc40008000000 */
[----:B------:R0:W-:Y:S02]  /*ac00*/  UTMALDG.3D [UR8], [UR24], desc[UR6] ;  /* 0x00000608180075b4 */ /* 0x0001e40008011000 */
[----:B0-----:R-:W-:Y:S05]  /*ac10*/  @P3 BRA `(.L_x_297) ;  /* 0xfffffffc00483947 */ /* 0x001fea000383ffff */
.L_x_293:
[----:B------:R-:W-:Y:S05]  /*ac20*/  BSYNC B1 ;  /* 0x0000000000017941 */ /* 0x000fea0003800000 */
.L_x_292:
[----:B------:R-:W-:Y:S01]  /*ac30*/  LOP3.LUT P4, RZ, R13, 0xff, RZ, 0xc0, !PT ;  /* 0x000000ff0dff7812 */ /* 0x000fe2000788c0ff */
[C---:B------:R-:W-:Y:S01]  /*ac40*/  IMAD.IADD R12, R3.reuse, 0x1, R12 ;  /* 0x00000001030c7824 */ /* 0x040fe200078e020c */
[----:B------:R-:W-:Y:S01]  /*ac50*/  ULDC.64 UR4, c[0x0][0x650] ;  /* 0x0001940000047ab9 */ /* 0x000fe20000000a00 */
[C---:B------:R-:W-:Y:S01]  /*ac60*/  ISETP.GE.U32.AND P3, PT, R3.reuse, 0x7, PT ;  /* 0x000000070300780c */ /* 0x040fe20003f66070 */
[----:B------:R-:W-:Y:S01]  /*ac70*/  BSSY B1, `(.L_x_298) ;  /* 0x000006c000017945 */ /* 0x000fe20003800000 */
[C---:B------:R-:W-:Y:S01]  /*ac80*/  IMAD.WIDE.U32 R4, R12.reuse, 0x24924925, RZ ;  /* 0x249249250c047825 */ /* 0x040fe200078e00ff */
[C---:B------:R-:W-:Y:S02]  /*ac90*/  ISETP.GT.U32.AND P1, PT, R12.reuse, 0x6, PT ;  /* 0x000000060c00780c */ /* 0x040fe40003f24070 */
[----:B------:R-:W-:Y:S01]  /*aca0*/  PRMT R13, RZ, 0x7610, R13 ;  /* 0x00007610ff0d7816 */ /* 0x000fe2000000000d */
[----:B------:R-:W-:Y:S01]  /*acb0*/  IMAD.IADD R4, R12, 0x1, -R5 ;  /* 0x000000010c047824 */ /* 0x000fe200078e0a05 */
[----:B------:R-:W-:Y:S01]  /*acc0*/  ISETP.LT.U32.AND P1, PT, R3, 0x7, P1 ;  /* 0x000000070300780c */ /* 0x000fe20000f21070 */
[----:B------:R-:W-:-:S02]  /*acd0*/  IMAD.MOV.U32 R9, RZ, RZ, -0x1 ;  /* 0xffffffffff097424 */ /* 0x000fc400078e00ff */
[----:B------:R-:W0:Y:S01]  /*ace0*/  @P4 S2R R7, SR_CgaCtaId ;  /* 0x0000000000074919 */ /* 0x000e220000008800 */
[----:B------:R-:W-:Y:S01]  /*acf0*/  @P4 MOV R6, 0x400 ;  /* 0x0000040000064802 */ /* 0x000fe20000000f00 */
[----:B------:R-:W-:Y:S01]  /*ad00*/  IMAD.MOV.U32 R8, RZ, RZ, -0x1 ;  /* 0xffffffffff087424 */ /* 0x000fe200078e00ff */
[----:B------:R-:W-:-:S04]  /*ad10*/  LEA.HI R4, R4, R5, RZ, 0x1f ;  /* 0x0000000504047211 */ /* 0x000fc800078ff8ff */
[--C-:B------:R-:W-:Y:S02]  /*ad20*/  SHF.R.U32.HI R5, RZ, 0x2, R4.reuse ;  /* 0x00000002ff057819 */ /* 0x100fe40000011604 */
[----:B------:R-:W-:-:S03]  /*ad30*/  PRMT R4, RZ, 0x7610, R4 ;  /* 0x00007610ff047816 */ /* 0x000fc60000000004 */
[----:B------:R-:W-:Y:S01]  /*ad40*/  IMAD R12, R5, -0x7, R12 ;  /* 0xfffffff9050c7824 */ /* 0x000fe200078e020c */
[----:B0-----:R-:W-:Y:S02]  /*ad50*/  @P4 LEA R6, R7, R6, 0x18 ;  /* 0x0000000607064211 */ /* 0x001fe400078ec0ff */
[----:B------:R-:W-:Y:S02]  /*ad60*/  SEL R7, RZ, 0x1, !P1 ;  /* 0x00000001ff077807 */ /* 0x000fe40004800000 */
[----:B------:R-:W-:Y:S01]  /*ad70*/  IADD3 R16, P1, R16, UR20, RZ ;  /* 0x0000001410107c10 */ /* 0x000fe2000ff3e0ff */
[----:B------:R0:W-:Y:S01]  /*ad80*/  @P4 SYNCS.ARRIVE.TRANS64.A1T0 RZ, [R6+URZ+0x88], RZ ;  /* 0x000088ff06ff49a7 */ /* 0x0001e2000810003f */
[----:B------:R-:W-:Y:S01]  /*ad90*/  LOP3.LUT R0, R0, R7, RZ, 0x3c, !PT ;  /* 0x0000000700007212 */ /* 0x000fe200078e3cff */
[----:B------:R-:W-:Y:S01]  /*ada0*/  IMAD.MOV.U32 R7, RZ, RZ, -0x1 ;  /* 0xffffffffff077424 */ /* 0x000fe200078e00ff */
[----:B------:R-:W-:Y:S02]  /*adb0*/  IADD3.X R17, R17, UR13, RZ, P1, !PT ;  /* 0x0000000d11117c10 */ /* 0x000fe40008ffe4ff */
[----:B------:R-:W-:-:S02]  /*adc0*/  ISETP.GE.U32.AND P1, PT, R16, UR4, PT ;  /* 0x0000000410007c0c */ /* 0x000fc4000bf26070 */
[----:B------:R-:W-:Y:S02]  /*add0*/  @P3 LOP3.LUT R0, R0, 0x1, R5, 0x78, !PT ;  /* 0x0000000100003812 */ /* 0x000fe400078e7805 */
[----:B------:R-:W-:-:S13]  /*ade0*/  ISETP.GE.U32.AND.EX P1, PT, R17, UR5, PT, P1 ;  /* 0x0000000511007c0c */ /* 0x000fda000bf26110 */
[----:B0-----:R-:W-:Y:S05]  /*adf0*/  @P1 BRA `(.L_x_299) ;  /* 0x00000004004c1947 */ /* 0x001fea0003800000 */
[----:B------:R-:W-:Y:S01]  /*ae00*/  ULDC.64 UR4, c[0x0][0x628] ;  /* 0x00018a0000047ab9 */ /* 0x000fe20000000a00 */
[----:B------:R-:W0:Y:S01]  /*ae10*/  S2R R15, SR_CTAID.X ;  /* 0x00000000000f7919 */ /* 0x000e220000002500 */
[----:B------:R-:W-:Y:S01]  /*ae20*/  ISETP.NE.U32.AND P1, PT, RZ, UR4, PT ;  /* 0x00000004ff007c0c */ /* 0x000fe2000bf25070 */
[----:B------:R-:W-:Y:S01]  /*ae30*/  ULDC UR7, c[0x0][0x630] ;  /* 0x00018c0000077ab9 */ /* 0x000fe20000000800 */
[----:B------:R-:W-:Y:S01]  /*ae40*/  IMAD.MOV.U32 R4, RZ, RZ, R16 ;  /* 0x000000ffff047224 */ /* 0x000fe200078e0010 */
[----:B------:R-:W1:Y:S01]  /*ae50*/  S2R R14, SR_CTAID.Y ;  /* 0x00000000000e7919 */ /* 0x000e620000002600 */
[----:B------:R-:W-:Y:S01]  /*ae60*/  ISETP.NE.AND.EX P1, PT, RZ, UR5, PT, P1 ;  /* 0x00000005ff007c0c */ /* 0x000fe2000bf25310 */
[----:B------:R-:W-:-:S12]  /*ae70*/  IMAD.MOV.U32 R5, RZ, RZ, R17 ;  /* 0x000000ffff057224 */ /* 0x000fd800078e0011 */
[----:B------:R-:W-:Y:S05]  /*ae80*/  @!P1 BRA `(.L_x_300) ;  /* 0x0000000000289947 */ /* 0x000fea0003800000 */
[----:B------:R-:W-:Y:S02]  /*ae90*/  ULDC UR6, c[0x0][0x634] ;  /* 0x00018d0000067ab9 */ /* 0x000fe40000000800 */
[----:B------:R-:W-:-:S05]  /*aea0*/  IADD3 R9, P1, R16, UR6, RZ ;  /* 0x0000000610097c10 */ /* 0x000fca000ff3e0ff */
[----:B------:R-:W-:-:S04]  /*aeb0*/  IMAD.X R21, RZ, RZ, R17, P1 ;  /* 0x000000ffff157224 */ /* 0x000fc800008e0611 */
[----:B------:R-:W-:-:S04]  /*aec0*/  IMAD.WIDE.U32 R6, R21, UR4, RZ ;  /* 0x0000000415067c25 */ /* 0x000fc8000f8e00ff */
[----:B------:R-:W-:-:S04]  /*aed0*/  IMAD.WIDE.U32 R6, P1, R9, UR5, R6 ;  /* 0x0000000509067c25 */ /* 0x000fc8000f820006 */
[----:B------:R-:W-:-:S04]  /*aee0*/  IMAD.WIDE.U32 R8, R9, UR4, RZ ;  /* 0x0000000409087c25 */ /* 0x000fc8000f8e00ff */
[----:B------:R-:W-:Y:S01]  /*aef0*/  IMAD.X R5, RZ, RZ, RZ, P1 ;  /* 0x000000ffff057224 */ /* 0x000fe200008e06ff */
[----:B------:R-:W-:Y:S01]  /*af00*/  IADD3 RZ, P1, R9, R6, RZ ;  /* 0x0000000609ff7210 */ /* 0x000fe20007f3e0ff */
[----:B------:R-:W-:-:S04]  /*af10*/  IMAD.MOV.U32 R4, RZ, RZ, R7 ;  /* 0x000000ffff047224 */ /* 0x000fc800078e0007 */
[----:B------:R-:W-:-:S08]  /*af20*/  IMAD.WIDE.U32.X R4, R21, UR5, R4, P1 ;  /* 0x0000000515047c25 */ /* 0x000fd000088e0404 */
.L_x_300:
[--C-:B------:R-:W-:Y:S01]  /*af30*/  SHF.R.U64 R8, R4, UR7, R5.reuse ;  /* 0x0000000704087c19 */ /* 0x100fe20008001205 */
[----:B------:R-:W-:Y:S01]  /*af40*/  ULDC.64 UR4, c[0x0][0x620] ;  /* 0x0001880000047ab9 */ /* 0x000fe20000000a00 */
[----:B------:R-:W-:Y:S01]  /*af50*/  SHF.R.U32.HI R4, RZ, UR7, R5 ;  /* 0x00000007ff047c19 */ /* 0x000fe20008011605 */
[----:B------:R-:W2:Y:S01]  /*af60*/  LDC R24, c[0x0][0x144] ;  /* 0x00005100ff187b82 */ /* 0x000ea20000000800 */
[----:B------:R-:W-:Y:S01]  /*af70*/  IADD3 R7, P1, RZ, -R8, RZ ;  /* 0x80000008ff077210 */ /* 0x000fe20007f3e0ff */
[----:B------:R-:W-:Y:S01]  /*af80*/  ULDC.64 UR8, c[0x0][0x640] ;  /* 0x0001900000087ab9 */ /* 0x000fe20000000a00 */
[----:B0-----:R-:W-:Y:S01]  /*af90*/  I2FP.F32.U32 R9, R15 ;  /* 0x0000000f00097245 */ /* 0x001fe20000201000 */
[----:B------:R-:W-:Y:S02]  /*afa0*/  ULDC UR6, c[0x0][0x608] ;  /* 0x0001820000067ab9 */ /* 0x000fe40000000800 */
[----:B------:R-:W-:Y:S01]  /*afb0*/  IMAD.X R4, RZ, RZ, ~R4, P1 ;  /* 0x000000ffff047224 */ /* 0x000fe200008e0e04 */
[----:B------:R-:W-:Y:S01]  /*afc0*/  ISETP.NE.U32.AND P1, PT, RZ, UR8, PT ;  /* 0x00000008ff007c0c */ /* 0x000fe2000bf25070 */
[----:B------:R-:W0:Y:S02]  /*afd0*/  LDC R21, c[0x0][0x148] ;  /* 0x00005200ff157b82 */ /* 0x000e240000000800 */
[----:B------:R-:W-:Y:S01]  /*afe0*/  IMAD R6, R4, UR4, RZ ;  /* 0x0000000404067c24 */ /* 0x000fe2000f8e02ff */
[----:B------:R-:W-:Y:S01]  /*aff0*/  ISETP.NE.AND.EX P1, PT, RZ, UR9, PT, P1 ;  /* 0x00000009ff007c0c */ /* 0x000fe2000bf25310 */
[----:B------:R-:W-:Y:S01]  /*b000*/  IMAD.WIDE.U32 R4, R7, UR4, R16 ;  /* 0x0000000407047c25 */ /* 0x000fe2000f8e0010 */
[----:B------:R-:W-:-:S03]  /*b010*/  ULDC UR4, c[0x0][0x150] ;  /* 0x0000540000047ab9 */ /* 0x000fc60000000800 */
[----:B------:R-:W-:Y:S02]  /*b020*/  IMAD R7, R7, UR5, R6 ;  /* 0x0000000507077c24 */ /* 0x000fe4000f8e0206 */
[----:B------:R-:W-:Y:S01]  /*b030*/  FMUL R6, R9, UR4 ;  /* 0x0000000409067c20 */ /* 0x000fe20008400000 */
[----:B------:R-:W-:Y:S01]  /*b040*/  ULDC UR4, c[0x0][0x618] ;  /* 0x0001860000047ab9 */ /* 0x000fe20000000800 */
[----:B------:R-:W-:Y:S01]  /*b050*/  ULDC UR5, c[0x0][0x154] ;  /* 0x0000550000057ab9 */ /* 0x000fe20000000800 */
[----:B------:R-:W-:-:S03]  /*b060*/  IMAD.IADD R5, R5, 0x1, R7 ;  /* 0x0000000105057824 */ /* 0x000fc600078e0207 */
[----:B------:R-:W3:Y:S02]  /*b070*/  F2I.U32.TRUNC.NTZ R6, R6 ;  /* 0x0000000600067305 */ /* 0x000ee4000020f000 */
[----:B------:R-:W-:Y:S02]  /*b080*/  SHF.R.U64 R9, R4, UR4, R5 ;  /* 0x0000000404097c19 */ /* 0x000fe40008001205 */
[----:B-1----:R-:W-:-:S05]  /*b090*/  I2FP.F32.U32 R4, R14 ;  /* 0x0000000e00047245 */ /* 0x002fca0000201000 */
[----:B------:R-:W-:Y:S01]  /*b0a0*/  FMUL R22, R4, UR5 ;  /* 0x0000000504167c20 */ /* 0x000fe20008400000 */
[----:B------:R-:W-:Y:S01]  /*b0b0*/  SHF.R.U32.HI R4, RZ, UR4, R5 ;  /* 0x00000004ff047c19 */ /* 0x000fe20008011605 */
[----:B------:R-:W-:-:S03]  /*b0c0*/  ULDC UR4, c[0x0][0x658] ;  /* 0x0001960000047ab9 */ /* 0x000fc60000000800 */
[--C-:B------:R-:W-:Y:S01]  /*b0d0*/  SHF.R.U64 R20, R9, UR6, R4.reuse ;  /* 0x0000000609147c19 */ /* 0x100fe20008001204 */
[----:B------:R-:W1:Y:S01]  /*b0e0*/  F2I.U32.TRUNC.NTZ R22, R22 ;  /* 0x0000001600167305 */ /* 0x000e62000020f000 */
[----:B------:R-:W-:Y:S01]  /*b0f0*/  SHF.R.U32.HI R5, RZ, UR6, R4 ;  /* 0x00000006ff057c19 */ /* 0x000fe20008011604 */
[----:B---3--:R-:W-:-:S03]  /*b100*/  IMAD.MOV R6, RZ, RZ, -R6 ;  /* 0x000000ffff067224 */ /* 0x008fc600078e0a06 */
[----:B------:R-:W-:Y:S01]  /*b110*/  SHF.R.U64 R18, R20, UR4, R5 ;  /* 0x0000000414127c19 */ /* 0x000fe20008001205 */
[----:B--2---:R-:W-:Y:S01]  /*b120*/  IMAD R15, R24, R6, R15 ;  /* 0x00000006180f7224 */ /* 0x004fe200078e020f */
[----:B------:R-:W-:-:S03]  /*b130*/  SHF.R.U32.HI R23, RZ, UR4, R5 ;  /* 0x00000004ff177c19 */ /* 0x000fc60008011605 */
[----:B------:R-:W-:Y:S02]  /*b140*/  IMAD.MOV.U32 R4, RZ, RZ, R18 ;  /* 0x000000ffff047224 */ /* 0x000fe400078e0012 */
[----:B------:R-:W-:Y:S01]  /*b150*/  IMAD.MOV.U32 R5, RZ, RZ, R23 ;  /* 0x000000ffff057224 */ /* 0x000fe200078e0017 */
[----:B-1----:R-:W-:Y:S06]  /*b160*/  @!P1 BRA `(.L_x_301) ;  /* 0x0000000000289947 */ /* 0x002fec0003800000 */
[----:B------:R-:W-:Y:S02]  /*b170*/  ULDC UR4, c[0x0][0x64c] ;  /* 0x0001930000047ab9 */ /* 0x000fe40000000800 */
[----:B------:R-:W-:-:S05]  /*b180*/  IADD3 R5, P1, R18, UR4, RZ ;  /* 0x0000000412057c10 */ /* 0x000fca000ff3e0ff */
[----:B------:R-:W-:-:S04]  /*b190*/  IMAD.X R23, RZ, RZ, R23, P1 ;  /* 0x000000ffff177224 */ /* 0x000fc800008e0617 */
[----:B------:R-:W-:-:S04]  /*b1a0*/  IMAD.WIDE.U32 R6, R23, UR8, RZ ;  /* 0x0000000817067c25 */ /* 0x000fc8000f8e00ff */
[----:B------:R-:W-:-:S04]  /*b1b0*/  IMAD.WIDE.U32 R6, P1, R5, UR9, R6 ;  /* 0x0000000905067c25 */ /* 0x000fc8000f820006 */
[----:B------:R-:W-:-:S04]  /*b1c0*/  IMAD.WIDE.U32 R4, R5, UR8, RZ ;  /* 0x0000000805047c25 */ /* 0x000fc8000f8e00ff */
[----:B------:R-:W-:Y:S01]  /*b1d0*/  IMAD.MOV.U32 R4, RZ, RZ, R7 ;  /* 0x000000ffff047224 */ /* 0x000fe200078e0007 */
[----:B------:R-:W-:Y:S01]  /*b1e0*/  IADD3 RZ, P3, R5, R6, RZ ;  /* 0x0000000605ff7210 */ /* 0x000fe20007f7e0ff */
[----:B------:R-:W-:-:S04]  /*b1f0*/  IMAD.X R5, RZ, RZ, RZ, P1 ;  /* 0x000000ffff057224 */ /* 0x000fc800008e06ff */
[----:B------:R-:W-:-:S08]  /*b200*/  IMAD.WIDE.U32.X R4, R23, UR9, R4, P3 ;  /* 0x0000000917047c25 */ /* 0x000fd000098e0404 */
.L_x_301:
[----:B------:R-:W-:Y:S01]  /*b210*/  ISETP.NE.AND P1, PT, R2, 0x1, PT ;  /* 0x000000010200780c */ /* 0x000fe20003f25270 */
[----:B------:R-:W-:Y:S01]  /*b220*/  ULDC UR4, c[0x0][0x648] ;  /* 0x0001920000047ab9 */ /* 0x000fe20000000800 */
[----:B------:R-:W-:Y:S01]  /*b230*/  LOP3.LUT R20, R20, UR17, RZ, 0xc0, !PT ;  /* 0x0000001114147c12 */ /* 0x000fe2000f8ec0ff */
[----:B------:R-:W-:Y:S01]  /*b240*/  IMAD.MOV R22, RZ, RZ, -R22 ;  /* 0x000000ffff167224 */ /* 0x000fe200078e0a16 */
[----:B------:R-:W-:Y:S01]  /*b250*/  SHF.R.U64 R5, R4, UR4, R5 ;  /* 0x0000000404057c19 */ /* 0x000fe20008001205 */
[----:B------:R-:W-:Y:S01]  /*b260*/  ULDC UR4, c[0x0][0x638] ;  /* 0x00018e0000047ab9 */ /* 0x000fe20000000800 */
[----:B------:R-:W-:Y:S01]  /*b270*/  LOP3.LUT R9, R9, UR16, RZ, 0xc0, !PT ;  /* 0x0000001009097c12 */ /* 0x000fe2000f8ec0ff */
[----:B------:R-:W-:Y:S01]  /*b280*/  ULDC UR5, c[0x0][0x610] ;  /* 0x0001840000057ab9 */ /* 0x000fe20000000800 */
[----:B------:R-:W-:Y:S02]  /*b290*/  IMAD.MOV.U32 R4, RZ, RZ, 0x1 ;  /* 0x00000001ff047424 */ /* 0x000fe400078e00ff */
[----:B------:R-:W-:-:S02]  /*b2a0*/  IMAD.MOV R7, RZ, RZ, -R5 ;  /* 0x000000ffff077224 */ /* 0x000fc400078e0a05 */
[----:B------:R-:W-:Y:S02]  /*b2b0*/  IMAD R20, R5, UR18, R20 ;  /* 0x0000001205147c24 */ /* 0x000fe4000f8e0214 */
[----:B0-----:R-:W-:Y:S02]  /*b2c0*/  @P1 IMAD R15, R21, R22, R14 ;  /* 0x00000016150f1224 */ /* 0x001fe400078e020e */
[----:B------:R-:W-:Y:S01]  /*b2d0*/  IMAD R18, R7, UR4, R18 ;  /* 0x0000000407127c24 */ /* 0x000fe2000f8e0212 */
[----:B------:R-:W-:Y:S01]  /*b2e0*/  ULDC UR4, c[0x0][0x600] ;  /* 0x0001800000047ab9 */ /* 0x000fe20000000800 */
[----:B------:R-:W-:Y:S02]  /*b2f0*/  IMAD R15, R20, UR5, R15 ;  /* 0x00000005140f7c24 */ /* 0x000fe4000f8e020f */
[----:B------:R-:W-:-:S05]  /*b300*/  IMAD R18, R18, UR4, R9 ;  /* 0x0000000412127c24 */ /* 0x000fca000f8e0209 */
[----:B------:R-:W-:Y:S02]  /*b310*/  SEL R9, R18, R15, !P1 ;  /* 0x0000000f12097207 */ /* 0x000fe40004800000 */
[----:B------:R-:W-:-:S07]  /*b320*/  SEL R7, R15, R18, !P1 ;  /* 0x000000120f077207 */ /* 0x000fce0004800000 */
.L_x_299:
[----:B------:R-:W-:Y:S05]  /*b330*/  BSYNC B1 ;  /* 0x0000000000017941 */ /* 0x000fea0003800000 */
.L_x_298:
[----:B------:R-:W-:-:S13]  /*b340*/  LOP3.LUT P1, RZ, R4, 0xff, RZ, 0xc0, !PT ;  /* 0x000000ff04ff7812 */ /* 0x000fda000782c0ff */
[----:B------:R-:W-:Y:S05]  /*b350*/  @P1 BRA `(.L_x_302) ;  /* 0xfffffff400441947 */ /* 0x000fea000383ffff */
[----:B------:R-:W-:Y:S05]  /*b360*/  BSYNC B0 ;  /* 0x0000000000007941 */ /* 0x000fea0003800000 */
.L_x_290:
[----:B------:R-:W-:-:S03]  /*b370*/  UMOV UR4, 0xffffffff ;  /* 0xffffffff00047882 */ /* 0x000fc60000000000 */
[----:B------:R-:W-:Y:S05]  /*b380*/  BRA.DIV UR4, `(.L_x_303) ;  /* 0x0000000604847947 */ /* 0x000fea000b800000 */
[----:B------:R-:W-:-:S13]  /*b390*/  ELECT P6, URZ, PT ;  /* 0x00000000003f782f */ /* 0x000fda00038c0000 */
.L_x_320:
[----:B------:R-:W-:Y:S04]  /*b3a0*/  BSSY B0, `(.L_x_304) ;  /* 0x0000046000007945 */ /* 0x000fe80003800000 */
[----:B------:R-:W-:Y:S05]  /*b3b0*/  @!P6 BRA `(.L_x_305) ;  /* 0x000000040010e947 */ /* 0x000fea0003800000 */
[----:B------:R-:W-:-:S04]  /*b3c0*/  LOP3.LUT R19, R19, 0x2, RZ, 0xfc, !PT ;  /* 0x0000000213137812 */ /* 0x000fc800078efcff */
[----:B------:R-:W-:-:S13]  /*b3d0*/  ISETP.NE.AND P0, PT, R19, 0x3, PT ;  /* 0x000000031300780c */ /* 0x000fda0003f05270 */
[----:B------:R-:W-:Y:S05]  /*b3e0*/  @!P0 BRA `(.L_x_306) ;  /* 0x0000000000048947 */ /* 0x000fea0003800000 */
[----:B------:R-:W-:Y:S01]  /*b3f0*/  BPT.TRAP 0x1 ;  /* 0x000000040000795c */ /* 0x000fe20000300000 */
.L_x_306:
[----:B------:R-:W0:Y:S01]  /*b400*/  S2R R3, SR_CgaCtaId ;  /* 0x0000000000037919 */ /* 0x000e220000008800 */
[----:B------:R-:W-:-:S04]  /*b410*/  MOV R2, 0x400 ;  /* 0x0000040000027802 */ /* 0x000fc80000000f00 */
[----:B0-----:R-:W-:Y:S02]  /*b420*/  LEA R3, R3, R2, 0x18 ;  /* 0x0000000203037211 */ /* 0x001fe400078ec0ff */
[----:B------:R-:W-:-:S03]  /*b430*/  SHF.L.U32 R2, R0, 0x1f, RZ ;  /* 0x0000001f00027819 */ /* 0x000fc600000006ff */
[----:B------:R-:W-:-:S04]  /*b440*/  VIADD R3, R3, 0x38 ;  /* 0x0000003803037836 */ /* 0x000fc80000000000 */
[C---:B------:R-:W-:Y:S02]  /*b450*/  IMAD R7, R12.reuse, 0x8, R3 ;  /* 0x000000080c077824 */ /* 0x040fe400078e0203 */
[----:B------:R-:W-:Y:S02]  /*b460*/  VIADD R12, R12, 0x1 ;  /* 0x000000010c0c7836 */ /* 0x000fe40000000000 */
[----:B------:R-:W0:Y:S03]  /*b470*/  SYNCS.PHASECHK.TRANS64.TRYWAIT P0, [R7+URZ], R2 ;  /* 0x00000002070075a7 */ /* 0x000e26000800017f */
[----:B------:R-:W-:-:S04]  /*b480*/  ISETP.NE.AND P1, PT, R12, 0x7, PT ;  /* 0x000000070c00780c */ /* 0x000fc80003f25270 */
[----:B------:R-:W-:Y:S02]  /*b490*/  SEL R5, RZ, 0x1, P1 ;  /* 0x00000001ff057807 */ /* 0x000fe40000800000 */
[----:B------:R-:W-:Y:S02]  /*b4a0*/  SEL R12, R12, RZ, P1 ;  /* 0x000000ff0c0c7207 */ /* 0x000fe40000800000 */
[----:B------:R-:W-:-:S03]  /*b4b0*/  LOP3.LUT R5, R0, R5, RZ, 0x3c, !PT ;  /* 0x0000000500057212 */ /* 0x000fc600078e3cff */
[----:B------:R-:W-:Y:S01]  /*b4c0*/  IMAD R9, R12, 0x8, R3 ;  /* 0x000000080c097824 */ /* 0x000fe200078e0203 */
[----:B------:R-:W-:Y:S01]  /*b4d0*/  SHF.L.U32 R4, R5, 0x1f, RZ ;  /* 0x0000001f05047819 */ /* 0x000fe200000006ff */
[----:B0-----:R-:W-:Y:S06]  /*b4e0*/  @!P0 BRA `(.L_x_307) ;  /* 0x00000004004c8947 */ /* 0x001fec0003800000 */
.L_x_321:
[----:B------:R-:W1:Y:S01]  /*b4f0*/  SYNCS.PHASECHK.TRANS64.TRYWAIT P0, [R9+URZ], R4 ;  /* 0x00000004090075a7 */ /* 0x000e62000800017f */
[----:B------:R-:W-:-:S05]  /*b500*/  VIADD R0, R12, 0x1 ;  /* 0x000000010c007836 */ /* 0x000fca0000000000 */
[----:B------:R-:W-:-:S04]  /*b510*/  ISETP.NE.AND P1, PT, R0, 0x7, PT ;  /* 0x000000070000780c */ /* 0x000fc80003f25270 */
[----:B0-----:R-:W-:Y:S02]  /*b520*/  SEL R2, RZ, 0x1, P1 ;  /* 0x00000001ff027807 */ /* 0x001fe40000800000 */
[----:B------:R-:W-:Y:S02]  /*b530*/  SEL R0, R0, RZ, P1 ;  /* 0x000000ff00007207 */ /* 0x000fe40000800000 */
[----:B------:R-:W-:-:S03]  /*b540*/  LOP3.LUT R7, R5, R2, RZ, 0x3c, !PT ;  /* 0x0000000205077212 */ /* 0x000fc600078e3cff */
[----:B------:R-:W-:Y:S01]  /*b550*/  IMAD R6, R0, 0x8, R3 ;  /* 0x0000000800067824 */ /* 0x000fe200078e0203 */
[----:B------:R-:W-:Y:S01]  /*b560*/  SHF.L.U32 R5, R7, 0x1f, RZ ;  /* 0x0000001f07057819 */ /* 0x000fe200000006ff */
[----:B-1----:R-:W-:Y:S06]  /*b570*/  @!P0 BRA `(.L_x_308) ;  /* 0x00000004003c8947 */ /* 0x002fec0003800000 */
.L_x_322:
[----:B------:R-:W1:Y:S01]  /*b580*/  SYNCS.PHASECHK.TRANS64.TRYWAIT P0, [R6+URZ], R5 ;  /* 0x00000005060075a7 */ /* 0x000e62000800017f */
[----:B------:R-:W-:-:S05]  /*b590*/  VIADD R0, R0, 0x1 ;  /* 0x0000000100007836 */ /* 0x000fca0000000000 */
[----:B------:R-:W-:-:S04]  /*b5a0*/  ISETP.NE.AND P1, PT, R0, 0x7, PT ;  /* 0x000000070000780c */ /* 0x000fc80003f25270 */
[----:B------:R-:W-:Y:S02]  /*b5b0*/  SEL R2, RZ, 0x1, P1 ;  /* 0x00000001ff027807 */ /* 0x000fe40000800000 */
[----:B------:R-:W-:Y:S02]  /*b5c0*/  SEL R0, R0, RZ, P1 ;  /* 0x000000ff00007207 */ /* 0x000fe40000800000 */
[----:B------:R-:W-:-:S03]  /*b5d0*/  LOP3.LUT R7, R7, R2, RZ, 0x3c, !PT ;  /* 0x0000000207077212 */ /* 0x000fc600078e3cff */
[----:B0-----:R-:W-:Y:S01]  /*b5e0*/  IMAD R9, R0, 0x8, R3 ;  /* 0x0000000800097824 */ /* 0x001fe200078e0203 */
[----:B------:R-:W-:Y:S01]  /*b5f0*/  SHF.L.U32 R4, R7, 0x1f, RZ ;  /* 0x0000001f07047819 */ /* 0x000fe200000006ff */
[----:B-1----:R-:W-:Y:S06]  /*b600*/  @!P0 BRA `(.L_x_309) ;  /* 0x00000004002c8947 */ /* 0x002fec0003800000 */
.L_x_323:
        /* <DEDUP_REMOVED lines=9> */
.L_x_324:
        /* <DEDUP_REMOVED lines=9> */
.L_x_325:
[----:B------:R-:W1:Y:S01]  /*b730*/  SYNCS.PHASECHK.TRANS64.TRYWAIT P0, [R9+URZ], R4 ;  /* 0x00000004090075a7 */ /* 0x000e62000800017f */
[----:B------:R-:W-:-:S05]  /*b740*/  VIADD R0, R0, 0x1 ;  /* 0x0000000100007836 */ /* 0x000fca0000000000 */
[----:B------:R-:W-:-:S04]  /*b750*/  ISETP.NE.AND P1, PT, R0, 0x7, PT ;  /* 0x000000070000780c */ /* 0x000fc80003f25270 */
[----:B------:R-:W-:Y:S02]  /*b760*/  SEL R2, RZ, 0x1, P1 ;  /* 0x00000001ff027807 */ /* 0x000fe40000800000 */
[----:B------:R-:W-:Y:S02]  /*b770*/  SEL R0, R0, RZ, P1 ;  /* 0x000000ff00007207 */ /* 0x000fe40000800000 */
[----:B------:R-:W-:Y:S01]  /*b780*/  LOP3.LUT R2, R7, R2, RZ, 0x3c, !PT ;  /* 0x0000000207027212 */ /* 0x000fe200078e3cff */
[----:B-1----:R-:W-:Y:S06]  /*b790*/  @!P0 BRA `(.L_x_312) ;  /* 0x0000000400048947 */ /* 0x002fec0003800000 */
.L_x_326:
[----:B------:R-:W-:Y:S01]  /*b7a0*/  IMAD R3, R0, 0x8, R3 ;  /* 0x0000000800037824 */ /* 0x000fe200078e0203 */
[----:B------:R-:W-:-:S07]  /*b7b0*/  SHF.L.U32 R0, R2, 0x1f, RZ ;  /* 0x0000001f02007819 */ /* 0x000fce00000006ff */
.L_x_313:
[----:B--2---:R2:W3:Y:S02]  /*b7c0*/  SYNCS.PHASECHK.TRANS64.TRYWAIT P0, [R3+URZ], R0 ;  /* 0x00000000030075a7 */ /* 0x0044e4000800017f */
[----:B---3--:R-:W-:Y:S05]  /*b7d0*/  @!P0 NANOSLEEP.SYNCS 0x989680 ;  /* 0x009896800000895d */ /* 0x008fea0003900000 */
[----:B------:R-:W3:Y:S02]  /*b7e0*/  @!P0 SYNCS.PHASECHK.TRANS64 P0, [R3+URZ], R0 ;  /* 0x00000000030085a7 */ /* 0x000ee4000800007f */
[----:B---3--:R-:W-:Y:S05]  /*b7f0*/  @!P0 BRA `(.L_x_313) ;  /* 0xfffffffc00f08947 */ /* 0x008fea000383ffff */
.L_x_305:
[----:B------:R-:W-:Y:S05]  /*b800*/  BSYNC B0 ;  /* 0x0000000000007941 */ /* 0x000fea0003800000 */
.L_x_304:
[----:B------:R-:W-:Y:S05]  /*b810*/  EXIT ;  /* 0x000000000000794d */ /* 0x000fea0003800000 */
.L_x_17:
[----:B---3--:R3:W4:Y:S02]  /*b820*/  SYNCS.PHASECHK.TRANS64.TRYWAIT P1, [R3+URZ], R0 ;  /* 0x00000000030075a7 */ /* 0x008724000802017f */
[----:B----4-:R-:W-:Y:S05]  /*b830*/  @!P1 NANOSLEEP.SYNCS 0x989680 ;  /* 0x009896800000995d */ /* 0x010fea0003900000 */
[----:B------:R-:W4:Y:S02]  /*b840*/  @!P1 SYNCS.PHASECHK.TRANS64 P1, [R3+URZ], R0 ;  /* 0x00000000030095a7 */ /* 0x000f24000802007f */
[----:B----4-:R-:W-:Y:S05]  /*b850*/  @!P1 BRA `(.L_x_17) ;  /* 0xfffffffc00f09947 */ /* 0x010fea000383ffff */
[----:B------:R-:W-:Y:S05]  /*b860*/  BRA `(.L_x_16) ;  /* 0xffffff5800807947 */ /* 0x000fea000383ffff */
.L_x_22:
[----:B-1----:R-:W-:-:S04]  /*b870*/  IMAD.U32 R4, RZ, RZ, UR8 ;  /* 0x00000008ff047e24 */ /* 0x002fc8000f8e00ff */
[----:B------:R1:W2:Y:S03]  /*b880*/  SYNCS.PHASECHK.TRANS64.TRYWAIT P1, [R4+URZ], R3 ;  /* 0x00000003040075a7 */ /* 0x0002a6000802017f */
[----:B--2---:R-:W-:Y:S05]  /*b890*/  @!P1 NANOSLEEP.SYNCS 0x989680 ;  /* 0x009896800000995d */ /* 0x004fea0003900000 */
[----:B------:R-:W2:Y:S02]  /*b8a0*/  @!P1 SYNCS.PHASECHK.TRANS64 P1, [R4+URZ], R3 ;  /* 0x00000003040095a7 */ /* 0x000ea4000802007f */
[----:B--2---:R-:W-:Y:S05]  /*b8b0*/  @!P1 BRA `(.L_x_22) ;  /* 0xfffffffc00ec9947 */ /* 0x004fea000383ffff */
[----:B------:R-:W-:Y:S05]  /*b8c0*/  BRA `(.L_x_21) ;  /* 0xffffff5c006c7947 */ /* 0x000fea000383ffff */
.L_x_291:
[----:B------:R-:W-:Y:S01]  /*b8d0*/  BSSY B1, `(.L_x_314) ;  /* 0x0000006000017945 */ /* 0x000fe20003800000 */
[----:B------:R-:W-:-:S07]  /*b8e0*/  IMAD.MOV.U32 R15, RZ, RZ, -0x1 ;  /* 0xffffffffff0f7424 */ /* 0x000fce00078e00ff */
[----:B------:R-:W-:Y:S05]  /*b8f0*/  WARPSYNC.COLLECTIVE R15, `(.L_x_315) ;  /* 0x000000000f0c7348 */ /* 0x000fea0003c00000 */
[----:B------:R-:W-:Y:S02]  /*b900*/  ELECT P6, UR62, PT ;  /* 0x00000000003e782f */ /* 0x000fe400038c0000 */
[----:B------:R-:W-:Y:S01]  /*b910*/  MOV R14, UR62 ;  /* 0x0000003e000e7c02 */ /* 0x000fe20008000f00 */
[----:B------:R-:W-:Y:S10]  /*b920*/  ENDCOLLECTIVE ;  /* 0x000000000000791b */ /* 0x000ff40003800000 */
.L_x_315:
[----:B------:R-:W-:Y:S05]  /*b930*/  BSYNC B1 ;  /* 0x0000000000017941 */ /* 0x000fea0003800000 */
.L_x_314:
[----:B------:R-:W-:Y:S05]  /*b940*/  BRA `(.L_x_316) ;  /* 0xffffffec00d47947 */ /* 0x000fea000383ffff */
.L_x_294:
[----:B0-----:R0:W1:Y:S02]  /*b950*/  SYNCS.PHASECHK.TRANS64.TRYWAIT P1, [R14+URZ+0x38], R7 ;  /* 0x000038070e0075a7 */ /* 0x001064000802017f */
[----:B-1----:R-:W-:Y:S05]  /*b960*/  @!P1 NANOSLEEP.SYNCS 0x989680 ;  /* 0x009896800000995d */ /* 0x002fea0003900000 */
[----:B------:R-:W1:Y:S02]  /*b970*/  @!P1 SYNCS.PHASECHK.TRANS64 P1, [R14+URZ+0x38], R7 ;  /* 0x000038070e0095a7 */ /* 0x000e64000802007f */
[----:B-1----:R-:W-:Y:S05]  /*b980*/  @!P1 BRA `(.L_x_294) ;  /* 0xfffffffc00f09947 */ /* 0x002fea000383ffff */
[----:B------:R-:W-:Y:S05]  /*b990*/  BRA `(.L_x_317) ;  /* 0xfffffff000087947 */ /* 0x000fea000383ffff */
.L_x_303:
[----:B------:R-:W-:Y:S01]  /*b9a0*/  BSSY B0, `(.L_x_318) ;  /* 0x0000006000007945 */ /* 0x000fe20003800000 */
[----:B------:R-:W-:-:S07]  /*b9b0*/  IMAD.MOV.U32 R15, RZ, RZ, -0x1 ;  /* 0xffffffffff0f7424 */ /* 0x000fce00078e00ff */
[----:B------:R-:W-:Y:S05]  /*b9c0*/  WARPSYNC.COLLECTIVE R15, `(.L_x_319) ;  /* 0x000000000f0c7348 */ /* 0x000fea0003c00000 */
[----:B------:R-:W-:Y:S02]  /*b9d0*/  ELECT P6, UR62, PT ;  /* 0x00000000003e782f */ /* 0x000fe400038c0000 */
[----:B------:R-:W-:Y:S01]  /*b9e0*/  MOV R14, UR62 ;  /* 0x0000003e000e7c02 */ /* 0x000fe20008000f00 */
[----:B------:R-:W-:Y:S10]  /*b9f0*/  ENDCOLLECTIVE ;  /* 0x000000000000791b */ /* 0x000ff40003800000 */
.L_x_319:
[----:B------:R-:W-:Y:S05]  /*ba00*/  BSYNC B0 ;  /* 0x0000000000007941 */ /* 0x000fea0003800000 */
.L_x_318:
[----:B------:R-:W-:Y:S05]  /*ba10*/  BRA `(.L_x_320) ;  /* 0xfffffff800607947 */ /* 0x000fea000383ffff */
.L_x_307:
[----:B0-----:R0:W1:Y:S02]  /*ba20*/  SYNCS.PHASECHK.TRANS64.TRYWAIT P0, [R7+URZ], R2 ;  /* 0x00000002070075a7 */ /* 0x001064000800017f */
[----:B-1----:R-:W-:Y:S05]  /*ba30*/  @!P0 NANOSLEEP.SYNCS 0x989680 ;  /* 0x009896800000895d */ /* 0x002fea0003900000 */
[----:B------:R-:W1:Y:S02]  /*ba40*/  @!P0 SYNCS.PHASECHK.TRANS64 P0, [R7+URZ], R2 ;  /* 0x00000002070085a7 */ /* 0x000e64000800007f */
[----:B-1----:R-:W-:Y:S05]  /*ba50*/  @!P0 BRA `(.L_x_307) ;  /* 0xfffffffc00f08947 */ /* 0x002fea000383ffff */
[----:B------:R-:W-:Y:S05]  /*ba60*/  BRA `(.L_x_321) ;  /* 0xfffffff800a07947 */ /* 0x000fea000383ffff */
.L_x_308:
[----:B0-----:R0:W1:Y:S02]  /*ba70*/  SYNCS.PHASECHK.TRANS64.TRYWAIT P0, [R9+URZ], R4 ;  /* 0x00000004090075a7 */ /* 0x001064000800017f */
[----:B-1----:R-:W-:Y:S05]  /*ba80*/  @!P0 NANOSLEEP.SYNCS 0x989680 ;  /* 0x009896800000895d */ /* 0x002fea0003900000 */
[----:B------:R-:W1:Y:S02]  /*ba90*/  @!P0 SYNCS.PHASECHK.TRANS64 P0, [R9+URZ], R4 ;  /* 0x00000004090085a7 */ /* 0x000e64000800007f */
[----:B-1----:R-:W-:Y:S05]  /*baa0*/  @!P0 BRA `(.L_x_308) ;  /* 0xfffffffc00f08947 */ /* 0x002fea000383ffff */
[----:B------:R-:W-:Y:S05]  /*bab0*/  BRA `(.L_x_322) ;  /* 0xfffffff800b07947 */ /* 0x000fea000383ffff */
.L_x_309:
[----:B0-----:R0:W1:Y:S02]  /*bac0*/  SYNCS.PHASECHK.TRANS64.TRYWAIT P0, [R6+URZ], R5 ;  /* 0x00000005060075a7 */ /* 0x001064000800017f */
[----:B-1----:R-:W-:Y:S05]  /*bad0*/  @!P0 NANOSLEEP.SYNCS 0x989680 ;  /* 0x009896800000895d */ /* 0x002fea0003900000 */
[----:B------:R-:W1:Y:S02]  /*bae0*/  @!P0 SYNCS.PHASECHK.TRANS64 P0, [R6+URZ], R5 ;  /* 0x00000005060085a7 */ /* 0x000e64000800007f */
[----:B-1----:R-:W-:Y:S05]  /*baf0*/  @!P0 BRA `(.L_x_309) ;  /* 0xfffffffc00f08947 */ /* 0x002fea000383ffff */
[----:B------:R-:W-:Y:S05]  /*bb00*/  BRA `(.L_x_323) ;  /* 0xfffffff800c07947 */ /* 0x000fea000383ffff */
.L_x_310:
[----:B0-----:R0:W1:Y:S02]  /*bb10*/  SYNCS.PHASECHK.TRANS64.TRYWAIT P0, [R9+URZ], R4 ;  /* 0x00000004090075a7 */ /* 0x001064000800017f */
[----:B-1----:R-:W-:Y:S05]  /*bb20*/  @!P0 NANOSLEEP.SYNCS 0x989680 ;  /* 0x009896800000895d */ /* 0x002fea0003900000 */
[----:B------:R-:W1:Y:S02]  /*bb30*/  @!P0 SYNCS.PHASECHK.TRANS64 P0, [R9+URZ], R4 ;  /* 0x00000004090085a7 */ /* 0x000e64000800007f */
[----:B-1----:R-:W-:Y:S05]  /*bb40*/  @!P0 BRA `(.L_x_310) ;  /* 0xfffffffc00f08947 */ /* 0x002fea000383ffff */
[----:B------:R-:W-:Y:S05]  /*bb50*/  BRA `(.L_x_324) ;  /* 0xfffffff800d07947 */ /* 0x000fea000383ffff */
.L_x_311:
[----:B0-----:R0:W1:Y:S02]  /*bb60*/  SYNCS.PHASECHK.TRANS64.TRYWAIT P0, [R6+URZ], R5 ;  /* 0x00000005060075a7 */ /* 0x001064000800017f */
[----:B-1----:R-:W-:Y:S05]  /*bb70*/  @!P0 NANOSLEEP.SYNCS 0x989680 ;  /* 0x009896800000895d */ /* 0x002fea0003900000 */
[----:B------:R-:W1:Y:S02]  /*bb80*/  @!P0 SYNCS.PHASECHK.TRANS64 P0, [R6+URZ], R5 ;  /* 0x00000005060085a7 */ /* 0x000e64000800007f */
[----:B-1----:R-:W-:Y:S05]  /*bb90*/  @!P0 BRA `(.L_x_311) ;  /* 0xfffffffc00f08947 */ /* 0x002fea000383ffff */
[----:B------:R-:W-:Y:S05]  /*bba0*/  BRA `(.L_x_325) ;  /* 0xfffffff800e07947 */ /* 0x000fea000383ffff */
.L_x_312:
[----:B-1----:R1:W2:Y:S02]  /*bbb0*/  SYNCS.PHASECHK.TRANS64.TRYWAIT P0, [R9+URZ], R4 ;  /* 0x00000004090075a7 */ /* 0x0022a4000800017f */
[----:B--2---:R-:W-:Y:S05]  /*bbc0*/  @!P0 NANOSLEEP.SYNCS 0x989680 ;  /* 0x009896800000895d */ /* 0x004fea0003900000 */
[----:B------:R-:W2:Y:S02]  /*bbd0*/  @!P0 SYNCS.PHASECHK.TRANS64 P0, [R9+URZ], R4 ;  /* 0x00000004090085a7 */ /* 0x000ea4000800007f */
[----:B--2---:R-:W-:Y:S05]  /*bbe0*/  @!P0 BRA `(.L_x_312) ;  /* 0xfffffffc00f08947 */ /* 0x004fea000383ffff */
[----:B------:R-:W-:Y:S05]  /*bbf0*/  BRA `(.L_x_326) ;  /* 0xfffffff800e87947 */ /* 0x000fea000383ffff */
.L_x_327:
[----:B------:R-:W-:-:S00]  /*bc00*/  BRA `(.L_x_327) ;  /* 0xfffffffc00fc7947 */ /* 0x000fc0000383ffff */
[----:B------:R-:W-:-:S00]  /*bc10*/  NOP ;  /* 0x0000000000007918 */ /* 0x000fc00000000000 */
        /* <DEDUP_REMOVED lines=14> */
.L_x_328:


//--------------------- .nv.global.init           --------------------------
	.section	.nv.global.init,"aw",@progbits
.nv.global.init:
	.type		$str$22,@object
	.size		$str$22,($str$23 - $str$22)
$str$22:
        /*0000*/ 	.byte	0x6b, 0x5f, 0x74, 0x69, 0x6c, 0x65, 0x5f, 0x63, 0x6f, 0x75, 0x6e, 0x74, 0x20, 0x3e, 0x3d, 0x20
        /*0010*/ 	.byte	0x31, 0x00
	.type		$str$23,@object
	.size		$str$23,(__unnamed_1 - $str$23)
$str$23:
        /*0012*/ 	.byte	0x2f, 0x74, 0x6d, 0x70, 0x2f, 0x63, 0x75, 0x74, 0x6c, 0x61, 0x73, 0x73, 0x5f, 0x73, 0x77, 0x65
        /*0022*/ 	.byte	0x65, 0x70, 0x5f, 0x73, 0x72, 0x63, 0x2f, 0x69, 0x6e, 0x63, 0x6c, 0x75, 0x64, 0x65, 0x2f, 0x63
        /*0032*/ 	.byte	0x75, 0x74, 0x6c, 0x61, 0x73, 0x73, 0x2f, 0x67, 0x65, 0x6d, 0x6d, 0x2f, 0x63, 0x6f, 0x6c, 0x6c
        /*0042*/ 	.byte	0x65, 0x63, 0x74, 0x69, 0x76, 0x65, 0x2f, 0x73, 0x6d, 0x39, 0x30, 0x5f, 0x6d, 0x6d, 0x61, 0x5f
        /*0052*/ 	.byte	0x74, 0x6d, 0x61, 0x5f, 0x67, 0x6d, 0x6d, 0x61, 0x5f, 0x73, 0x73, 0x5f, 0x77, 0x61, 0x72, 0x70
        /*0062*/ 	.byte	0x73, 0x70, 0x65, 0x63, 0x69, 0x61, 0x6c, 0x69, 0x7a, 0x65, 0x64, 0x2e, 0x68, 0x70, 0x70, 0x00
	.type		__unnamed_1,@object
	.size		__unnamed_1,(.L_0 - __unnamed_1)
__unnamed_1:
        /*0072*/ 	.byte	0x76, 0x6f, 0x69, 0x64, 0x20, 0x63, 0x75, 0x74, 0x6c, 0x61, 0x73, 0x73, 0x3a, 0x3a, 0x67, 0x65
        /* <DEDUP_REMOVED lines=179> */
        /*0bb2*/ 	.byte	0x3a, 0x3a, 0x69, 0x64, 0x65, 0x6e, 0x74, 0x69, 0x74, 0x79, 0x5d, 0x00
.L_0:


//--------------------- .nv.shared._ZN7cutlass13device_kernelINS_4gemm6kernel13GemmUniversalIN4cute5tupleIJiiiiEEENS1_10collective13CollectiveMmaINS1_34MainloopSm90TmaGmmaWarpSpecializedILi7ENS5_IJNS4_1CILi1EEESB_SB_EEENS1_35KernelTmaWarpSpecializedCooperativeEEENS5_IJNSA_ILi128EEENSA_ILi256EEENSA_ILi64EEEEEENS_6half_tENS5_IJlSB_lEEESJ_SK_NS4_8TiledMMAINS4_8MMA_AtomIJNS4_4SM904GMMA26MMA_64x256x16_F32F16F16_SSILNSO_5MajorE0ELSQ_0ELNSO_7ScaleInE1ELSR_1EEEEEENS4_6LayoutINS5_IJNSA_ILi2EEESB_SB_EEENS5_IJSB_NSA_ILi0EEESX_EEEEENS5_IJNS4_10UnderscoreES10_S10_EEEEENS4_13SM90_TMA_LOADENS4_14ComposedLayoutINS4_7SwizzleILi3ELi4ELi3EEENS4_18smem_ptr_flag_bitsILi16EEENSU_INS5_IJNSA_ILi8EEESH_EEENS5_IJSH_SB_EEEEEEEvNS4_8identityES13_S1D_vS1E_EENS_8epilogue10collective6detail29Sm90TmaWarpSpecializedAdapterINS1H_15DefaultEpilogueISJ_SK_SK_NS1G_6thread17LinearCombinationISJ_Li1EffLNS1L_9ScaleType4KindE0ELNS_15FloatRoundStyleE2ESJ_EENS1_15EpilogueDefaultEEEEEvvEEEEvNT_6ParamsE --------------------------
	.section	.nv.shared._ZN7cutlass13device_kernelINS_4gemm6kernel13GemmUniversalIN4cute5tupleIJiiiiEEENS1_10collective13CollectiveMmaINS1_34MainloopSm90TmaGmmaWarpSpecializedILi7ENS5_IJNS4_1CILi1EEESB_SB_EEENS1_35KernelTmaWarpSpecializedCooperativeEEENS5_IJNSA_ILi128EEENSA_ILi256EEENSA_ILi64EEEEEENS_6half_tENS5_IJlSB_lEEESJ_SK_NS4_8TiledMMAINS4_8MMA_AtomIJNS4_4SM904GMMA26MMA_64x256x16_F32F16F16_SSILNSO_5MajorE0ELSQ_0ELNSO_7ScaleInE1ELSR_1EEEEEENS4_6LayoutINS5_IJNSA_ILi2EEESB_SB_EEENS5_IJSB_NSA_ILi0EEESX_EEEEENS5_IJNS4_10UnderscoreES10_S10_EEEEENS4_13SM90_TMA_LOADENS4_14ComposedLayoutINS4_7SwizzleILi3ELi4ELi3EEENS4_18smem_ptr_flag_bitsILi16EEENSU_INS5_IJNSA_ILi8EEESH_EEENS5_IJSH_SB_EEEEEEEvNS4_8identityES13_S1D_vS1E_EENS_8epilogue10collective6detail29Sm90TmaWarpSpecializedAdapterINS1H_15DefaultEpilogueISJ_SK_SK_NS1G_6thread17LinearCombinationISJ_Li1EffLNS1L_9ScaleType4KindE0ELNS_15FloatRoundStyleE2ESJ_EENS1_15EpilogueDefaultEEEEEvvEEEEvNT_6ParamsE,"aw",@nobits
	.sectionflags	@""
	.align	16
	.zero		1024


//--------------------- .nv.shared.reserved.0     --------------------------
	.section	.nv.shared.reserved.0,"aw",@nobits
	.weak		__nv_reservedSMEM_offset_0_alias
	.size		__nv_reservedSMEM_offset_0_alias, 0, 0
	.other		__nv_reservedSMEM_offset_0_alias,@"STO_CUDA_RESERVED_SHARED STV_DEFAULT"
__nv_reservedSMEM_offset_0_alias:
	.zero		0


//--------------------- .nv.global                --------------------------
	.section	.nv.global,"aw",@nobits
.nv.global:
	.type		_ZN40_INTERNAL_06ef9628_4_k_cu_592cb85b_220594cute1_E,@object
	.size		_ZN40_INTERNAL_06ef9628_4_k_cu_592cb85b_220594cute1_E,(_ZN40_INTERNAL_06ef9628_4_k_cu_592cb85b_220594cuda3std3__45__cpo6cbeginE - _ZN40_INTERNAL_06ef9628_4_k_cu_592cb85b_220594cute1_E)
_ZN40_INTERNAL_06ef9628_4_k_cu_592cb85b_220594cute1_E:
	.zero		1
	.type		_ZN40_INTERNAL_06ef9628_4_k_cu_592cb85b_220594cuda3std3__45__cpo6cbeginE,@object
	.size		_ZN40_INTERNAL_06ef9628_4_k_cu_592cb85b_220594cuda3std3__45__cpo6cbeginE,(_ZN40_INTERNAL_06ef9628_4_k_cu_592cb85b_220594cuda3std3__48in_placeE - _ZN40_INTERNAL_06ef9628_4_k_cu_592cb85b_220594cuda3std3__45__cpo6cbeginE)
_ZN40_INTERNAL_06ef9628_4_k_cu_592cb85b_220594cuda3std3__45__cpo6cbeginE:
	.zero		1
	.type		_ZN40_INTERNAL_06ef9628_4_k_cu_592cb85b_220594cuda3std3__48in_placeE,@object
	.size		_ZN40_INTERNAL_06ef9628_4_k_cu_592cb85b_220594cuda3std3__48in_placeE,(_ZN40_INTERNAL_06ef9628_4_k_cu_592cb85b_220594cuda3std6ranges3__45__cpo9iter_moveE - _ZN40_INTERNAL_06ef9628_4_k_cu_592cb85b_220594cuda3std3__48in_placeE)
_ZN40_INTERNAL_06ef9628_4_k_cu_592cb85b_220594cuda3std3__48in_placeE:
	.zero		1
	.type		_ZN40_INTERNAL_06ef9628_4_k_cu_592cb85b_220594cuda3std6ranges3__45__cpo9iter_moveE,@object
	.size		_ZN40_INTERNAL_06ef9628_4_k_cu_592cb85b_220594cuda3std6ranges3__45__cpo9iter_moveE,(_ZN40_INTERNAL_06ef9628_4_k_cu_592cb85b_220594cuda3std3__45__cpo5beginE - _ZN40_INTERNAL_06ef9628_4_k_cu_592cb85b_220594cuda3std6ranges3__45__cpo9iter_moveE)
_ZN40_INTERNAL_06ef9628_4_k_cu_592cb85b_220594cuda3std6ranges3__45__cpo9iter_moveE:
	.zero		1
	.type		_ZN40_INTERNAL_06ef9628_4_k_cu_592cb85b_220594cuda3std3__45__cpo5beginE,@object
	.size		_ZN40_INTERNAL_06ef9628_4_k_cu_592cb85b_220594cuda3std3__45__cpo5beginE,(_ZN40_INTERNAL_06ef9628_4_k_cu_592cb85b_220594cuda3std3__442_GLOBAL__N__06ef9628_4_k_cu_592cb85b_220596ignoreE - _ZN40_INTERNAL_06ef9628_4_k_cu_592cb85b_220594cuda3std3__45__cpo5beginE)
_ZN40_INTERNAL_06ef9628_4_k_cu_592cb85b_220594cuda3std3__45__cpo5beginE:
	.zero		1
	.type		_ZN40_INTERNAL_06ef9628_4_k_cu_592cb85b_220594cuda3std3__442_GLOBAL__N__06ef9628_4_k_cu_592cb85b_220596ignoreE,@object
	.size		_ZN40_INTERNAL_06ef9628_4_k_cu_592cb85b_220594cuda3std3__442_GLOBAL__N__06ef9628_4_k_cu_592cb85b_220596ignoreE,(_ZN40_INTERNAL_06ef9628_4_k_cu_592cb85b_220594cute7productE - _ZN40_INTERNAL_06ef9628_4_k_cu_592cb85b_220594cuda3std3__442_GLOBAL__N__06ef9628_4_k_cu_592cb85b_220596ignoreE)
_ZN40_INTERNAL_06ef9628_4_k_cu_592cb85b_220594cuda3std3__442_GLOBAL__N__06ef9628_4_k_cu_592cb85b_220596ignoreE:
	.zero		1
	.type		_ZN40_INTERNAL_06ef9628_4_k_cu_592cb85b_220594cute7productE,@object
	.size		_ZN40_INTERNAL_06ef9628_4_k_cu_592cb85b_220594cute7productE,(_ZN40_INTERNAL_06ef9628_4_k_cu_592cb85b_220594cuda3std3__45__cpo3endE - _ZN40_INTERNAL_06ef9628_4_k_cu_592cb85b_220594cute7productE)
_ZN40_INTERNAL_06ef9628_4_k_cu_592cb85b_220594cute7productE:
	.zero		1
	.type		_ZN40_INTERNAL_06ef9628_4_k_cu_592cb85b_220594cuda3std3__45__cpo3endE,@object
	.size		_ZN40_INTERNAL_06ef9628_4_k_cu_592cb85b_220594cuda3std3__45__cpo3endE,(_ZN40_INTERNAL_06ef9628_4_k_cu_592cb85b_220594cuda3std3__419piecewise_constructE - _ZN40_INTERNAL_06ef9628_4_k_cu_592cb85b_220594cuda3std3__45__cpo3endE)
_ZN40_INTERNAL_06ef9628_4_k_cu_592cb85b_220594cuda3std3__45__cpo3endE:
	.zero		1
	.type		_ZN40_INTERNAL_06ef9628_4_k_cu_592cb85b_220594cuda3std3__419piecewise_constructE,@object
	.size		_ZN40_INTERNAL_06ef9628_4_k_cu_592cb85b_220594cuda3std3__419piecewise_constructE,(_ZN40_INTERNAL_06ef9628_4_k_cu_592cb85b_220594cuda3std3__45__cpo4cendE - _ZN40_INTERNAL_06ef9628_4_k_cu_592cb85b_220594cuda3std3__419piecewise_constructE)
_ZN40_INTERNAL_06ef9628_4_k_cu_592cb85b_220594cuda3std3__419piecewise_constructE:
	.zero		1
	.type		_ZN40_INTERNAL_06ef9628_4_k_cu_592cb85b_220594cuda3std3__45__cpo4cendE,@object
	.size		_ZN40_INTERNAL_06ef9628_4_k_cu_592cb85b_220594cuda3std3__45__cpo4cendE,(_ZN40_INTERNAL_06ef9628_4_k_cu_592cb85b_220594cuda3std6ranges3__45__cpo4swapE - _ZN40_INTERNAL_06ef9628_4_k_cu_592cb85b_220594cuda3std3__45__cpo4cendE)
_ZN40_INTERNAL_06ef9628_4_k_cu_592cb85b_220594cuda3std3__45__cpo4cendE:
	.zero		1
	.type		_ZN40_INTERNAL_06ef9628_4_k_cu_592cb85b_220594cuda3std6ranges3__45__cpo4swapE,@object
	.size		_ZN40_INTERNAL_06ef9628_4_k_cu_592cb85b_220594cuda3std6ranges3__45__cpo4swapE,(.L_8 - _ZN40_INTERNAL_06ef9628_4_k_cu_592cb85b_220594cuda3std6ranges3__45__cpo4swapE)
_ZN40_INTERNAL_06ef9628_4_k_cu_592cb85b_220594cuda3std6ranges3__45__cpo4swapE:
	.zero		1
.L_8:


//--------------------- .nv.constant0._ZN7cutlass13device_kernelINS_4gemm6kernel13GemmUniversalIN4cute5tupleIJiiiiEEENS1_10collective13CollectiveMmaINS1_34MainloopSm90TmaGmmaWarpSpecializedILi7ENS5_IJNS4_1CILi1EEESB_SB_EEENS1_35KernelTmaWarpSpecializedCooperativeEEENS5_IJNSA_ILi128EEENSA_ILi256EEENSA_ILi64EEEEEENS_6half_tENS5_IJlSB_lEEESJ_SK_NS4_8TiledMMAINS4_8MMA_AtomIJNS4_4SM904GMMA26MMA_64x256x16_F32F16F16_SSILNSO_5MajorE0ELSQ_0ELNSO_7ScaleInE1ELSR_1EEEEEENS4_6LayoutINS5_IJNSA_ILi2EEESB_SB_EEENS5_IJSB_NSA_ILi0EEESX_EEEEENS5_IJNS4_10UnderscoreES10_S10_EEEEENS4_13SM90_TMA_LOADENS4_14ComposedLayoutINS4_7SwizzleILi3ELi4ELi3EEENS4_18smem_ptr_flag_bitsILi16EEENSU_INS5_IJNSA_ILi8EEESH_EEENS5_IJSH_SB_EEEEEEEvNS4_8identityES13_S1D_vS1E_EENS_8epilogue10collective6detail29Sm90TmaWarpSpecializedAdapterINS1H_15DefaultEpilogueISJ_SK_SK_NS1G_6thread17LinearCombinationISJ_Li1EffLNS1L_9ScaleType4KindE0ELNS_15FloatRoundStyleE2ESJ_EENS1_15EpilogueDefaultEEEEEvvEEEEvNT_6ParamsE --------------------------
	.section	.nv.constant0._ZN7cutlass13device_kernelINS_4gemm6kernel13GemmUniversalIN4cute5tupleIJiiiiEEENS1_10collective13CollectiveMmaINS1_34MainloopSm90TmaGmmaWarpSpecializedILi7ENS5_IJNS4_1CILi1EEESB_SB_EEENS1_35KernelTmaWarpSpecializedCooperativeEEENS5_IJNSA_ILi128EEENSA_ILi256EEENSA_ILi64EEEEEENS_6half_tENS5_IJlSB_lEEESJ_SK_NS4_8TiledMMAINS4_8MMA_AtomIJNS4_4SM904GMMA26MMA_64x256x16_F32F16F16_SSILNSO_5MajorE0ELSQ_0ELNSO_7ScaleInE1ELSR_1EEEEEENS4_6LayoutINS5_IJNSA_ILi2EEESB_SB_EEENS5_IJSB_NSA_ILi0EEESX_EEEEENS5_IJNS4_10UnderscoreES10_S10_EEEEENS4_13SM90_TMA_LOADENS4_14ComposedLayoutINS4_7SwizzleILi3ELi4ELi3EEENS4_18smem_ptr_flag_bitsILi16EEENSU_INS5_IJNSA_ILi8EEESH_EEENS5_IJSH_SB_EEEEEEEvNS4_8identityES13_S1D_vS1E_EENS_8epilogue10collective6detail29Sm90TmaWarpSpecializedAdapterINS1H_15DefaultEpilogueISJ_SK_SK_NS1G_6thread17LinearCombinationISJ_Li1EffLNS1L_9ScaleType4KindE0ELNS_15FloatRoundStyleE2ESJ_EENS1_15EpilogueDefaultEEEEEvvEEEEvNT_6ParamsE,"a",@progbits
	.sectionflags	@""
	.align	4
.nv.constant0._ZN7cutlass13device_kernelINS_4gemm6kernel13GemmUniversalIN4cute5tupleIJiiiiEEENS1_10collective13CollectiveMmaINS1_34MainloopSm90TmaGmmaWarpSpecializedILi7ENS5_IJNS4_1CILi1EEESB_SB_EEENS1_35KernelTmaWarpSpecializedCooperativeEEENS5_IJNSA_ILi128EEENSA_ILi256EEENSA_ILi64EEEEEENS_6half_tENS5_IJlSB_lEEESJ_SK_NS4_8TiledMMAINS4_8MMA_AtomIJNS4_4SM904GMMA26MMA_64x256x16_F32F16F16_SSILNSO_5MajorE0ELSQ_0ELNSO_7ScaleInE1ELSR_1EEEEEENS4_6LayoutINS5_IJNSA_ILi2EEESB_SB_EEENS5_IJSB_NSA_ILi0EEESX_EEEEENS5_IJNS4_10UnderscoreES10_S10_EEEEENS4_13SM90_TMA_LOADENS4_14ComposedLayoutINS4_7SwizzleILi3ELi4ELi3EEENS4_18smem_ptr_flag_bitsILi16EEENSU_INS5_IJNSA_ILi8EEESH_EEENS5_IJSH_SB_EEEEEEEvNS4_8identityES13_S1D_vS1E_EENS_8epilogue10collective6detail29Sm90TmaWarpSpecializedAdapterINS1H_15DefaultEpilogueISJ_SK_SK_NS1G_6thread17LinearCombinationISJ_Li1EffLNS1L_9ScaleType4KindE0ELNS_15FloatRoundStyleE2ESJ_EENS1_15EpilogueDefaultEEEEEvvEEEEvNT_6ParamsE:
	.zero		1664


//--------------------- SYMBOLS --------------------------

	.type		.nv.reservedSmem.offset0,@object
	.size		.nv.reservedSmem.offset0,0x4
	.type		__assertfail,@function
